//
// Generated by NVIDIA NVVM Compiler
//
// Compiler Build ID: CL-36424714
// Cuda compilation tools, release 13.0, V13.0.88
// Based on NVVM 20.0.0
//

.version 9.0
.target sm_100
.address_size 64

	// .globl	_Z5dydt0dPdS_PiS0_ii
.func  (.param .b64 func_retval0) __internal_accurate_pow
(
	.param .b64 __internal_accurate_pow_param_0
)
;

.visible .entry _Z5dydt0dPdS_PiS0_ii(
	.param .f64 _Z5dydt0dPdS_PiS0_ii_param_0,
	.param .u64 .ptr .align 1 _Z5dydt0dPdS_PiS0_ii_param_1,
	.param .u64 .ptr .align 1 _Z5dydt0dPdS_PiS0_ii_param_2,
	.param .u64 .ptr .align 1 _Z5dydt0dPdS_PiS0_ii_param_3,
	.param .u64 .ptr .align 1 _Z5dydt0dPdS_PiS0_ii_param_4,
	.param .u32 _Z5dydt0dPdS_PiS0_ii_param_5,
	.param .u32 _Z5dydt0dPdS_PiS0_ii_param_6
)
{
	.reg .pred 	%p<12>;
	.reg .b32 	%r<42>;
	.reg .b64 	%rd<36>;
	.reg .b64 	%fd<16>;

	ld.param.u64 	%rd6, [_Z5dydt0dPdS_PiS0_ii_param_1];
	ld.param.u64 	%rd7, [_Z5dydt0dPdS_PiS0_ii_param_2];
	ld.param.u32 	%r21, [_Z5dydt0dPdS_PiS0_ii_param_5];
	ld.param.u32 	%r20, [_Z5dydt0dPdS_PiS0_ii_param_6];
	cvta.to.global.u64 	%rd1, %rd7;
	cvta.to.global.u64 	%rd2, %rd6;
	mov.u32 	%r22, %ctaid.x;
	mov.u32 	%r23, %ntid.x;
	mov.u32 	%r24, %tid.x;
	mad.lo.s32 	%r1, %r22, %r23, %r24;
	setp.ge.s32 	%p1, %r1, %r21;
	setp.lt.s32 	%p2, %r20, 1;
	or.pred  	%p3, %p1, %p2;
	@%p3 bra 	$L__BB0_12;
	mul.lo.s32 	%r26, %r20, %r1;
	shl.b32 	%r2, %r26, 1;
	add.s32 	%r3, %r2, %r20;
	and.b32  	%r4, %r20, 7;
	setp.lt.u32 	%p4, %r20, 8;
	mov.b32 	%r40, 0;
	@%p4 bra 	$L__BB0_4;
	and.b32  	%r40, %r20, 2147483640;
	mul.wide.u32 	%rd8, %r20, 8;
	add.s64 	%rd3, %rd1, %rd8;
	add.s64 	%rd4, %rd1, 32;
	neg.s32 	%r37, %r40;
	add.s64 	%rd5, %rd2, 32;
	mul.lo.s32 	%r27, %r1, %r20;
	shl.b32 	%r28, %r27, 1;
	add.s32 	%r36, %r28, %r20;
	mov.u32 	%r38, %r2;
$L__BB0_3:
	.pragma "nounroll";
	mul.wide.s32 	%rd9, %r38, 8;
	add.s64 	%rd10, %rd3, %rd9;
	add.s64 	%rd11, %rd4, %rd9;
	mul.wide.s32 	%rd12, %r36, 8;
	add.s64 	%rd13, %rd5, %rd12;
	ld.global.f64 	%fd1, [%rd13+-32];
	st.global.f64 	[%rd11+-32], %fd1;
	mov.b64 	%rd14, 0;
	st.global.u64 	[%rd10], %rd14;
	ld.global.f64 	%fd2, [%rd13+-24];
	st.global.f64 	[%rd11+-24], %fd2;
	st.global.u64 	[%rd10+8], %rd14;
	ld.global.f64 	%fd3, [%rd13+-16];
	st.global.f64 	[%rd11+-16], %fd3;
	st.global.u64 	[%rd10+16], %rd14;
	ld.global.f64 	%fd4, [%rd13+-8];
	st.global.f64 	[%rd11+-8], %fd4;
	st.global.u64 	[%rd10+24], %rd14;
	ld.global.f64 	%fd5, [%rd13];
	st.global.f64 	[%rd11], %fd5;
	st.global.u64 	[%rd10+32], %rd14;
	ld.global.f64 	%fd6, [%rd13+8];
	st.global.f64 	[%rd11+8], %fd6;
	st.global.u64 	[%rd10+40], %rd14;
	ld.global.f64 	%fd7, [%rd13+16];
	st.global.f64 	[%rd11+16], %fd7;
	st.global.u64 	[%rd10+48], %rd14;
	ld.global.f64 	%fd8, [%rd13+24];
	st.global.f64 	[%rd11+24], %fd8;
	st.global.u64 	[%rd10+56], %rd14;
	add.s32 	%r38, %r38, 8;
	add.s32 	%r37, %r37, 8;
	add.s32 	%r36, %r36, 8;
	setp.ne.s32 	%p5, %r37, 0;
	@%p5 bra 	$L__BB0_3;
$L__BB0_4:
	setp.eq.s32 	%p6, %r4, 0;
	@%p6 bra 	$L__BB0_12;
	and.b32  	%r15, %r20, 3;
	setp.lt.u32 	%p7, %r4, 4;
	@%p7 bra 	$L__BB0_7;
	add.s32 	%r29, %r40, %r2;
	add.s32 	%r30, %r3, %r40;
	mul.wide.s32 	%rd15, %r30, 8;
	add.s64 	%rd16, %rd2, %rd15;
	ld.global.f64 	%fd9, [%rd16];
	mul.wide.s32 	%rd17, %r29, 8;
	add.s64 	%rd18, %rd1, %rd17;
	st.global.f64 	[%rd18], %fd9;
	mul.wide.u32 	%rd19, %r20, 8;
	add.s64 	%rd20, %rd18, %rd19;
	mov.b64 	%rd21, 0;
	st.global.u64 	[%rd20], %rd21;
	ld.global.f64 	%fd10, [%rd16+8];
	st.global.f64 	[%rd18+8], %fd10;
	st.global.u64 	[%rd20+8], %rd21;
	ld.global.f64 	%fd11, [%rd16+16];
	st.global.f64 	[%rd18+16], %fd11;
	st.global.u64 	[%rd20+16], %rd21;
	ld.global.f64 	%fd12, [%rd16+24];
	st.global.f64 	[%rd18+24], %fd12;
	st.global.u64 	[%rd20+24], %rd21;
	add.s32 	%r40, %r40, 4;
$L__BB0_7:
	setp.eq.s32 	%p8, %r15, 0;
	@%p8 bra 	$L__BB0_12;
	setp.eq.s32 	%p9, %r15, 1;
	@%p9 bra 	$L__BB0_10;
	add.s32 	%r31, %r40, %r2;
	add.s32 	%r32, %r3, %r40;
	mul.wide.s32 	%rd22, %r32, 8;
	add.s64 	%rd23, %rd2, %rd22;
	ld.global.f64 	%fd13, [%rd23];
	mul.wide.s32 	%rd24, %r31, 8;
	add.s64 	%rd25, %rd1, %rd24;
	st.global.f64 	[%rd25], %fd13;
	mul.wide.u32 	%rd26, %r20, 8;
	add.s64 	%rd27, %rd25, %rd26;
	mov.b64 	%rd28, 0;
	st.global.u64 	[%rd27], %rd28;
	ld.global.f64 	%fd14, [%rd23+8];
	st.global.f64 	[%rd25+8], %fd14;
	st.global.u64 	[%rd27+8], %rd28;
	add.s32 	%r40, %r40, 2;
$L__BB0_10:
	and.b32  	%r33, %r20, 1;
	setp.eq.b32 	%p10, %r33, 1;
	not.pred 	%p11, %p10;
	@%p11 bra 	$L__BB0_12;
	add.s32 	%r34, %r40, %r2;
	add.s32 	%r35, %r3, %r40;
	mul.wide.s32 	%rd29, %r35, 8;
	add.s64 	%rd30, %rd2, %rd29;
	ld.global.f64 	%fd15, [%rd30];
	mul.wide.s32 	%rd31, %r34, 8;
	add.s64 	%rd32, %rd1, %rd31;
	st.global.f64 	[%rd32], %fd15;
	mul.wide.u32 	%rd33, %r20, 8;
	add.s64 	%rd34, %rd32, %rd33;
	mov.b64 	%rd35, 0;
	st.global.u64 	[%rd34], %rd35;
$L__BB0_12:
	ret;

}
	// .globl	_Z4dydtdPdS_PiS0_idddi
.visible .entry _Z4dydtdPdS_PiS0_idddi(
	.param .f64 _Z4dydtdPdS_PiS0_idddi_param_0,
	.param .u64 .ptr .align 1 _Z4dydtdPdS_PiS0_idddi_param_1,
	.param .u64 .ptr .align 1 _Z4dydtdPdS_PiS0_idddi_param_2,
	.param .u64 .ptr .align 1 _Z4dydtdPdS_PiS0_idddi_param_3,
	.param .u64 .ptr .align 1 _Z4dydtdPdS_PiS0_idddi_param_4,
	.param .u32 _Z4dydtdPdS_PiS0_idddi_param_5,
	.param .f64 _Z4dydtdPdS_PiS0_idddi_param_6,
	.param .f64 _Z4dydtdPdS_PiS0_idddi_param_7,
	.param .f64 _Z4dydtdPdS_PiS0_idddi_param_8,
	.param .u32 _Z4dydtdPdS_PiS0_idddi_param_9
)
{
	.reg .pred 	%p<63>;
	.reg .b32 	%r<94>;
	.reg .b64 	%rd<62>;
	.reg .b64 	%fd<206>;

	ld.param.u64 	%rd9, [_Z4dydtdPdS_PiS0_idddi_param_1];
	ld.param.u64 	%rd10, [_Z4dydtdPdS_PiS0_idddi_param_3];
	ld.param.u64 	%rd11, [_Z4dydtdPdS_PiS0_idddi_param_4];
	ld.param.u32 	%r31, [_Z4dydtdPdS_PiS0_idddi_param_5];
	ld.param.f64 	%fd26, [_Z4dydtdPdS_PiS0_idddi_param_6];
	ld.param.u32 	%r30, [_Z4dydtdPdS_PiS0_idddi_param_9];
	cvta.to.global.u64 	%rd1, %rd10;
	cvta.to.global.u64 	%rd2, %rd9;
	cvta.to.global.u64 	%rd3, %rd11;
	mov.u32 	%r32, %ctaid.x;
	mov.u32 	%r33, %ntid.x;
	mov.u32 	%r34, %tid.x;
	mad.lo.s32 	%r1, %r32, %r33, %r34;
	setp.ge.s32 	%p3, %r1, %r31;
	@%p3 bra 	$L__BB1_22;
	setp.lt.s32 	%p4, %r30, 1;
	mov.f64 	%fd202, 0d0000000000000000;
	@%p4 bra 	$L__BB1_10;
	shl.b32 	%r36, %r30, 1;
	mul.wide.s32 	%rd12, %r1, 4;
	add.s64 	%rd13, %rd3, %rd12;
	ld.global.u32 	%r37, [%rd13];
	mul.lo.s32 	%r2, %r37, %r36;
	add.s64 	%rd14, %rd1, %rd12;
	ld.global.u32 	%r38, [%rd14];
	mul.lo.s32 	%r3, %r38, %r36;
	and.b32  	%r4, %r30, 3;
	setp.lt.u32 	%p5, %r30, 4;
	mov.f64 	%fd202, 0d0000000000000000;
	mov.b32 	%r90, 0;
	@%p5 bra 	$L__BB1_5;
	and.b32  	%r90, %r30, 2147483644;
	neg.s32 	%r88, %r90;
	mov.f64 	%fd202, 0d0000000000000000;
	add.s64 	%rd16, %rd2, 16;
	mov.u32 	%r86, %r3;
	mov.u32 	%r87, %r2;
$L__BB1_4:
	.pragma "nounroll";
	mul.wide.s32 	%rd15, %r87, 8;
	add.s64 	%rd17, %rd16, %rd15;
	mul.wide.s32 	%rd18, %r86, 8;
	add.s64 	%rd19, %rd16, %rd18;
	ld.global.f64 	%fd33, [%rd17+-16];
	ld.global.f64 	%fd34, [%rd19+-16];
	sub.f64 	%fd35, %fd33, %fd34;
	sub.f64 	%fd36, %fd35, %fd26;
	add.f64 	%fd37, %fd26, %fd35;
	abs.f64 	%fd38, %fd35;
	abs.f64 	%fd39, %fd36;
	setp.gt.f64 	%p6, %fd38, %fd39;
	selp.f64 	%fd40, %fd36, %fd35, %p6;
	abs.f64 	%fd41, %fd40;
	abs.f64 	%fd42, %fd37;
	setp.gt.f64 	%p7, %fd41, %fd42;
	selp.f64 	%fd43, %fd37, %fd40, %p7;
	fma.rn.f64 	%fd44, %fd43, %fd43, %fd202;
	ld.global.f64 	%fd45, [%rd17+-8];
	ld.global.f64 	%fd46, [%rd19+-8];
	sub.f64 	%fd47, %fd45, %fd46;
	sub.f64 	%fd48, %fd47, %fd26;
	add.f64 	%fd49, %fd26, %fd47;
	abs.f64 	%fd50, %fd47;
	abs.f64 	%fd51, %fd48;
	setp.gt.f64 	%p8, %fd50, %fd51;
	selp.f64 	%fd52, %fd48, %fd47, %p8;
	abs.f64 	%fd53, %fd52;
	abs.f64 	%fd54, %fd49;
	setp.gt.f64 	%p9, %fd53, %fd54;
	selp.f64 	%fd55, %fd49, %fd52, %p9;
	fma.rn.f64 	%fd56, %fd55, %fd55, %fd44;
	ld.global.f64 	%fd57, [%rd17];
	ld.global.f64 	%fd58, [%rd19];
	sub.f64 	%fd59, %fd57, %fd58;
	sub.f64 	%fd60, %fd59, %fd26;
	add.f64 	%fd61, %fd26, %fd59;
	abs.f64 	%fd62, %fd59;
	abs.f64 	%fd63, %fd60;
	setp.gt.f64 	%p10, %fd62, %fd63;
	selp.f64 	%fd64, %fd60, %fd59, %p10;
	abs.f64 	%fd65, %fd64;
	abs.f64 	%fd66, %fd61;
	setp.gt.f64 	%p11, %fd65, %fd66;
	selp.f64 	%fd67, %fd61, %fd64, %p11;
	fma.rn.f64 	%fd68, %fd67, %fd67, %fd56;
	ld.global.f64 	%fd69, [%rd17+8];
	ld.global.f64 	%fd70, [%rd19+8];
	sub.f64 	%fd71, %fd69, %fd70;
	sub.f64 	%fd72, %fd71, %fd26;
	add.f64 	%fd73, %fd26, %fd71;
	abs.f64 	%fd74, %fd71;
	abs.f64 	%fd75, %fd72;
	setp.gt.f64 	%p12, %fd74, %fd75;
	selp.f64 	%fd76, %fd72, %fd71, %p12;
	abs.f64 	%fd77, %fd76;
	abs.f64 	%fd78, %fd73;
	setp.gt.f64 	%p13, %fd77, %fd78;
	selp.f64 	%fd79, %fd73, %fd76, %p13;
	fma.rn.f64 	%fd202, %fd79, %fd79, %fd68;
	add.s32 	%r88, %r88, 4;
	add.s32 	%r87, %r87, 4;
	add.s32 	%r86, %r86, 4;
	setp.ne.s32 	%p14, %r88, 0;
	@%p14 bra 	$L__BB1_4;
$L__BB1_5:
	setp.eq.s32 	%p15, %r4, 0;
	@%p15 bra 	$L__BB1_10;
	setp.eq.s32 	%p16, %r4, 1;
	@%p16 bra 	$L__BB1_8;
	add.s32 	%r40, %r2, %r90;
	mul.wide.s32 	%rd20, %r40, 8;
	add.s64 	%rd21, %rd2, %rd20;
	ld.global.f64 	%fd81, [%rd21];
	add.s32 	%r41, %r3, %r90;
	mul.wide.s32 	%rd22, %r41, 8;
	add.s64 	%rd23, %rd2, %rd22;
	ld.global.f64 	%fd82, [%rd23];
	sub.f64 	%fd83, %fd81, %fd82;
	sub.f64 	%fd84, %fd83, %fd26;
	add.f64 	%fd85, %fd26, %fd83;
	abs.f64 	%fd86, %fd83;
	abs.f64 	%fd87, %fd84;
	setp.gt.f64 	%p17, %fd86, %fd87;
	selp.f64 	%fd88, %fd84, %fd83, %p17;
	abs.f64 	%fd89, %fd88;
	abs.f64 	%fd90, %fd85;
	setp.gt.f64 	%p18, %fd89, %fd90;
	selp.f64 	%fd91, %fd85, %fd88, %p18;
	fma.rn.f64 	%fd92, %fd91, %fd91, %fd202;
	ld.global.f64 	%fd93, [%rd21+8];
	ld.global.f64 	%fd94, [%rd23+8];
	sub.f64 	%fd95, %fd93, %fd94;
	sub.f64 	%fd96, %fd95, %fd26;
	add.f64 	%fd97, %fd26, %fd95;
	abs.f64 	%fd98, %fd95;
	abs.f64 	%fd99, %fd96;
	setp.gt.f64 	%p19, %fd98, %fd99;
	selp.f64 	%fd100, %fd96, %fd95, %p19;
	abs.f64 	%fd101, %fd100;
	abs.f64 	%fd102, %fd97;
	setp.gt.f64 	%p20, %fd101, %fd102;
	selp.f64 	%fd103, %fd97, %fd100, %p20;
	fma.rn.f64 	%fd202, %fd103, %fd103, %fd92;
	add.s32 	%r90, %r90, 2;
$L__BB1_8:
	and.b32  	%r42, %r30, 1;
	setp.eq.b32 	%p21, %r42, 1;
	not.pred 	%p22, %p21;
	@%p22 bra 	$L__BB1_10;
	add.s32 	%r43, %r2, %r90;
	mul.wide.s32 	%rd24, %r43, 8;
	add.s64 	%rd25, %rd2, %rd24;
	ld.global.f64 	%fd104, [%rd25];
	add.s32 	%r44, %r3, %r90;
	mul.wide.s32 	%rd26, %r44, 8;
	add.s64 	%rd27, %rd2, %rd26;
	ld.global.f64 	%fd105, [%rd27];
	sub.f64 	%fd106, %fd104, %fd105;
	sub.f64 	%fd107, %fd106, %fd26;
	add.f64 	%fd108, %fd26, %fd106;
	abs.f64 	%fd109, %fd106;
	abs.f64 	%fd110, %fd107;
	setp.gt.f64 	%p23, %fd109, %fd110;
	selp.f64 	%fd111, %fd107, %fd106, %p23;
	abs.f64 	%fd112, %fd111;
	abs.f64 	%fd113, %fd108;
	setp.gt.f64 	%p24, %fd112, %fd113;
	selp.f64 	%fd114, %fd108, %fd111, %p24;
	fma.rn.f64 	%fd202, %fd114, %fd114, %fd202;
$L__BB1_10:
	ld.param.f64 	%fd192, [_Z4dydtdPdS_PiS0_idddi_param_7];
	setp.lt.s32 	%p25, %r30, 1;
	sqrt.rn.f64 	%fd10, %fd202;
	add.f64 	%fd11, %fd192, %fd192;
	setp.geu.f64 	%p26, %fd10, %fd11;
	or.pred  	%p27, %p26, %p25;
	@%p27 bra 	$L__BB1_22;
	ld.param.f64 	%fd193, [_Z4dydtdPdS_PiS0_idddi_param_8];
	shl.b32 	%r16, %r30, 1;
	mul.wide.s32 	%rd28, %r1, 4;
	add.s64 	%rd4, %rd3, %rd28;
	add.s64 	%rd5, %rd1, %rd28;
	neg.f64 	%fd12, %fd193;
	sub.f64 	%fd13, %fd11, %fd10;
	{
	.reg .b32 %temp; 
	mov.b64 	{%temp, %r17}, %fd13;
	}
	mov.f64 	%fd115, 0d3FF8000000000000;
	{
	.reg .b32 %temp; 
	mov.b64 	{%temp, %r46}, %fd115;
	}
	and.b32  	%r47, %r46, 2146435072;
	setp.eq.s32 	%p28, %r47, 1073741824;
	abs.f64 	%fd14, %fd13;
	setp.lt.s32 	%p29, %r17, 0;
	selp.b32 	%r48, %r17, 0, %p28;
	setp.lt.s32 	%p30, %r46, 0;
	or.b32  	%r49, %r48, 2146435072;
	selp.b32 	%r50, %r49, %r48, %p30;
	mov.b32 	%r93, 0;
	mov.b64 	%fd205, {%r93, %r50};
	add.f64 	%fd116, %fd13, 0d3FF8000000000000;
	{
	.reg .b32 %temp; 
	mov.b64 	{%temp, %r51}, %fd116;
	}
	and.b32  	%r18, %r51, 2146435072;
	selp.b32 	%r52, 0, 2146435072, %p30;
	and.b32  	%r53, %r46, 2147483647;
	setp.ne.s32 	%p31, %r53, 1071644672;
	and.pred  	%p32, %p28, %p31;
	or.b32  	%r54, %r52, -2147483648;
	selp.b32 	%r55, %r54, %r52, %p32;
	selp.b32 	%r56, %r55, %r52, %p29;
	mov.b64 	%fd16, {%r93, %r56};
	setp.eq.s32 	%p34, %r30, 1;
	@%p34 bra 	$L__BB1_18;
	setp.neu.f64 	%p35, %fd14, 0d7FF0000000000000;
	setp.nan.f64 	%p36, %fd13, %fd13;
	setp.eq.s32 	%p37, %r18, 2146435072;
	setp.ne.s32 	%p38, %r18, 2146435072;
	or.pred  	%p1, %p38, %p35;
	and.pred  	%p2, %p36, %p37;
	and.b32  	%r58, %r30, 2147483646;
	neg.s32 	%r92, %r58;
	mov.b32 	%r91, 1;
$L__BB1_13:
	setp.eq.f64 	%p39, %fd13, 0d0000000000000000;
	ld.global.u32 	%r59, [%rd4];
	mad.lo.s32 	%r60, %r59, %r16, %r91;
	add.s32 	%r61, %r60, -1;
	mul.wide.s32 	%rd29, %r61, 8;
	add.s64 	%rd30, %rd2, %rd29;
	ld.global.f64 	%fd117, [%rd30];
	ld.global.u32 	%r22, [%rd5];
	mad.lo.s32 	%r62, %r22, %r16, %r91;
	add.s32 	%r63, %r62, -1;
	mul.wide.s32 	%rd31, %r63, 8;
	add.s64 	%rd32, %rd2, %rd31;
	ld.global.f64 	%fd118, [%rd32];
	sub.f64 	%fd119, %fd117, %fd118;
	sub.f64 	%fd120, %fd119, %fd26;
	add.f64 	%fd121, %fd26, %fd119;
	abs.f64 	%fd122, %fd119;
	abs.f64 	%fd123, %fd120;
	setp.gt.f64 	%p40, %fd122, %fd123;
	selp.f64 	%fd124, %fd120, %fd119, %p40;
	abs.f64 	%fd125, %fd124;
	abs.f64 	%fd126, %fd121;
	setp.gt.f64 	%p41, %fd125, %fd126;
	selp.f64 	%fd17, %fd121, %fd124, %p41;
	mov.f64 	%fd203, %fd205;
	@%p39 bra 	$L__BB1_15;
	setp.lt.s32 	%p42, %r17, 0;
	{ // callseq 0, 0
	.param .b64 param0;
	st.param.f64 	[param0], %fd14;
	.param .b64 retval0;
	call.uni (retval0), 
	__internal_accurate_pow, 
	(
	param0
	);
	ld.param.f64 	%fd127, [retval0];
	} // callseq 0
	selp.f64 	%fd203, 0dFFF8000000000000, %fd127, %p42;
$L__BB1_15:
	ld.param.f64 	%fd194, [_Z4dydtdPdS_PiS0_idddi_param_8];
	ld.param.u64 	%rd59, [_Z4dydtdPdS_PiS0_idddi_param_2];
	div.rn.f64 	%fd129, %fd17, %fd10;
	setp.eq.f64 	%p43, %fd13, 0d3FF0000000000000;
	setp.neu.f64 	%p44, %fd14, 0d7FF0000000000000;
	setp.nan.f64 	%p45, %fd13, %fd13;
	setp.ne.s32 	%p46, %r18, 2146435072;
	setp.eq.f64 	%p47, %fd13, 0d0000000000000000;
	mov.f64 	%fd130, 0d3FF8000000000000;
	add.rn.f64 	%fd131, %fd13, %fd130;
	selp.f64 	%fd132, %fd131, %fd203, %p45;
	selp.f64 	%fd133, %fd132, %fd16, %p44;
	selp.f64 	%fd134, %fd203, %fd133, %p46;
	selp.f64 	%fd135, 0d3FF0000000000000, %fd134, %p43;
	mul.f64 	%fd136, %fd129, %fd12;
	mul.f64 	%fd137, %fd136, %fd135;
	mul.lo.s32 	%r64, %r22, %r30;
	shl.b32 	%r65, %r64, 1;
	add.s32 	%r66, %r65, %r30;
	add.s32 	%r67, %r91, -1;
	add.s32 	%r68, %r67, %r66;
	cvta.to.global.u64 	%rd33, %rd59;
	mul.wide.s32 	%rd34, %r68, 8;
	add.s64 	%rd35, %rd33, %rd34;
	atom.global.add.f64 	%fd138, [%rd35], %fd137;
	ld.global.u32 	%r69, [%rd4];
	add.s32 	%r23, %r30, %r91;
	mad.lo.s32 	%r70, %r69, %r16, %r23;
	add.s32 	%r71, %r70, -1;
	mul.wide.s32 	%rd36, %r71, 8;
	add.s64 	%rd37, %rd33, %rd36;
	mul.f64 	%fd139, %fd194, %fd129;
	mul.f64 	%fd140, %fd139, %fd135;
	atom.global.add.f64 	%fd141, [%rd37], %fd140;
	ld.global.u32 	%r72, [%rd4];
	mul.lo.s32 	%r73, %r72, %r16;
	cvt.s64.s32 	%rd38, %r73;
	cvt.s64.s32 	%rd39, %r67;
	add.s64 	%rd40, %rd38, %rd39;
	shl.b64 	%rd41, %rd40, 3;
	add.s64 	%rd42, %rd2, %rd41;
	ld.global.f64 	%fd142, [%rd42+8];
	ld.global.u32 	%r24, [%rd5];
	mul.lo.s32 	%r74, %r24, %r16;
	cvt.s64.s32 	%rd43, %r74;
	add.s64 	%rd44, %rd43, %rd39;
	shl.b64 	%rd45, %rd44, 3;
	add.s64 	%rd46, %rd2, %rd45;
	ld.global.f64 	%fd143, [%rd46+8];
	sub.f64 	%fd144, %fd142, %fd143;
	sub.f64 	%fd145, %fd144, %fd26;
	add.f64 	%fd146, %fd26, %fd144;
	abs.f64 	%fd147, %fd144;
	abs.f64 	%fd148, %fd145;
	setp.gt.f64 	%p48, %fd147, %fd148;
	selp.f64 	%fd149, %fd145, %fd144, %p48;
	abs.f64 	%fd150, %fd149;
	abs.f64 	%fd151, %fd146;
	setp.gt.f64 	%p49, %fd150, %fd151;
	selp.f64 	%fd20, %fd146, %fd149, %p49;
	mov.f64 	%fd204, %fd205;
	@%p47 bra 	$L__BB1_17;
	setp.lt.s32 	%p50, %r17, 0;
	{ // callseq 1, 0
	.param .b64 param0;
	st.param.f64 	[param0], %fd14;
	.param .b64 retval0;
	call.uni (retval0), 
	__internal_accurate_pow, 
	(
	param0
	);
	ld.param.f64 	%fd152, [retval0];
	} // callseq 1
	selp.f64 	%fd204, 0dFFF8000000000000, %fd152, %p50;
$L__BB1_17:
	ld.param.f64 	%fd195, [_Z4dydtdPdS_PiS0_idddi_param_8];
	ld.param.u64 	%rd60, [_Z4dydtdPdS_PiS0_idddi_param_2];
	and.b32  	%r93, %r30, 2147483646;
	div.rn.f64 	%fd154, %fd20, %fd10;
	mov.f64 	%fd155, 0d3FF8000000000000;
	add.rn.f64 	%fd156, %fd13, %fd155;
	selp.f64 	%fd157, %fd156, %fd204, %p2;
	selp.f64 	%fd158, %fd157, %fd16, %p1;
	selp.f64 	%fd159, 0d3FF0000000000000, %fd158, %p43;
	mul.f64 	%fd160, %fd154, %fd12;
	mul.f64 	%fd161, %fd160, %fd159;
	mad.lo.s32 	%r75, %r24, %r16, %r23;
	cvta.to.global.u64 	%rd47, %rd60;
	mul.wide.s32 	%rd48, %r75, 8;
	add.s64 	%rd49, %rd47, %rd48;
	atom.global.add.f64 	%fd162, [%rd49], %fd161;
	ld.global.u32 	%r76, [%rd4];
	mad.lo.s32 	%r77, %r76, %r16, %r23;
	mul.wide.s32 	%rd50, %r77, 8;
	add.s64 	%rd51, %rd47, %rd50;
	mul.f64 	%fd163, %fd195, %fd154;
	mul.f64 	%fd164, %fd163, %fd159;
	atom.global.add.f64 	%fd165, [%rd51], %fd164;
	add.s32 	%r92, %r92, 2;
	add.s32 	%r91, %r91, 2;
	setp.ne.s32 	%p52, %r92, 0;
	@%p52 bra 	$L__BB1_13;
$L__BB1_18:
	and.b32  	%r78, %r30, 1;
	setp.eq.b32 	%p53, %r78, 1;
	not.pred 	%p54, %p53;
	@%p54 bra 	$L__BB1_22;
	ld.param.u64 	%rd61, [_Z4dydtdPdS_PiS0_idddi_param_2];
	setp.eq.f64 	%p55, %fd13, 0d0000000000000000;
	ld.global.u32 	%r79, [%rd4];
	mad.lo.s32 	%r80, %r79, %r16, %r93;
	mul.wide.s32 	%rd52, %r80, 8;
	add.s64 	%rd53, %rd2, %rd52;
	ld.global.f64 	%fd166, [%rd53];
	ld.global.u32 	%r81, [%rd5];
	mad.lo.s32 	%r82, %r81, %r16, %r93;
	mul.wide.s32 	%rd54, %r82, 8;
	add.s64 	%rd55, %rd2, %rd54;
	ld.global.f64 	%fd167, [%rd55];
	sub.f64 	%fd168, %fd166, %fd167;
	sub.f64 	%fd169, %fd168, %fd26;
	add.f64 	%fd170, %fd26, %fd168;
	abs.f64 	%fd171, %fd168;
	abs.f64 	%fd172, %fd169;
	setp.gt.f64 	%p56, %fd171, %fd172;
	selp.f64 	%fd173, %fd169, %fd168, %p56;
	abs.f64 	%fd174, %fd173;
	abs.f64 	%fd175, %fd170;
	setp.gt.f64 	%p57, %fd174, %fd175;
	selp.f64 	%fd176, %fd170, %fd173, %p57;
	add.s32 	%r29, %r93, %r30;
	add.s32 	%r83, %r82, %r30;
	cvta.to.global.u64 	%rd6, %rd61;
	mul.wide.s32 	%rd56, %r83, 8;
	add.s64 	%rd7, %rd6, %rd56;
	div.rn.f64 	%fd23, %fd176, %fd10;
	@%p55 bra 	$L__BB1_21;
	setp.lt.s32 	%p58, %r17, 0;
	{ // callseq 2, 0
	.param .b64 param0;
	st.param.f64 	[param0], %fd14;
	.param .b64 retval0;
	call.uni (retval0), 
	__internal_accurate_pow, 
	(
	param0
	);
	ld.param.f64 	%fd177, [retval0];
	} // callseq 2
	selp.f64 	%fd205, 0dFFF8000000000000, %fd177, %p58;
$L__BB1_21:
	ld.param.f64 	%fd196, [_Z4dydtdPdS_PiS0_idddi_param_8];
	setp.eq.f64 	%p59, %fd13, 0d3FF0000000000000;
	setp.neu.f64 	%p60, %fd14, 0d7FF0000000000000;
	setp.nan.f64 	%p61, %fd13, %fd13;
	setp.ne.s32 	%p62, %r18, 2146435072;
	mov.f64 	%fd179, 0d3FF8000000000000;
	add.rn.f64 	%fd180, %fd13, %fd179;
	selp.f64 	%fd181, %fd205, %fd180, %p62;
	selp.f64 	%fd182, %fd181, %fd205, %p61;
	selp.f64 	%fd183, %fd182, %fd16, %p60;
	selp.f64 	%fd184, %fd182, %fd183, %p62;
	selp.f64 	%fd185, 0d3FF0000000000000, %fd184, %p59;
	mul.f64 	%fd186, %fd23, %fd12;
	mul.f64 	%fd187, %fd186, %fd185;
	atom.global.add.f64 	%fd188, [%rd7], %fd187;
	ld.global.u32 	%r84, [%rd4];
	mad.lo.s32 	%r85, %r84, %r16, %r29;
	mul.wide.s32 	%rd57, %r85, 8;
	add.s64 	%rd58, %rd6, %rd57;
	mul.f64 	%fd189, %fd196, %fd23;
	mul.f64 	%fd190, %fd189, %fd185;
	atom.global.add.f64 	%fd191, [%rd58], %fd190;
$L__BB1_22:
	ret;

}
	// .globl	_Z5step3PdS_S_S_ddii
.visible .entry _Z5step3PdS_S_S_ddii(
	.param .u64 .ptr .align 1 _Z5step3PdS_S_S_ddii_param_0,
	.param .u64 .ptr .align 1 _Z5step3PdS_S_S_ddii_param_1,
	.param .u64 .ptr .align 1 _Z5step3PdS_S_S_ddii_param_2,
	.param .u64 .ptr .align 1 _Z5step3PdS_S_S_ddii_param_3,
	.param .f64 _Z5step3PdS_S_S_ddii_param_4,
	.param .f64 _Z5step3PdS_S_S_ddii_param_5,
	.param .u32 _Z5step3PdS_S_S_ddii_param_6,
	.param .u32 _Z5step3PdS_S_S_ddii_param_7
)
{
	.reg .pred 	%p<2>;
	.reg .b32 	%r<9>;
	.reg .b64 	%rd<14>;
	.reg .b64 	%fd<8>;

	ld.param.u64 	%rd1, [_Z5step3PdS_S_S_ddii_param_0];
	ld.param.u64 	%rd2, [_Z5step3PdS_S_S_ddii_param_1];
	ld.param.u64 	%rd3, [_Z5step3PdS_S_S_ddii_param_2];
	ld.param.u64 	%rd4, [_Z5step3PdS_S_S_ddii_param_3];
	ld.param.f64 	%fd1, [_Z5step3PdS_S_S_ddii_param_4];
	ld.param.f64 	%fd2, [_Z5step3PdS_S_S_ddii_param_5];
	ld.param.u32 	%r2, [_Z5step3PdS_S_S_ddii_param_6];
	ld.param.u32 	%r3, [_Z5step3PdS_S_S_ddii_param_7];
	mov.u32 	%r4, %ctaid.x;
	mov.u32 	%r5, %ntid.x;
	mov.u32 	%r6, %tid.x;
	mad.lo.s32 	%r1, %r4, %r5, %r6;
	mul.lo.s32 	%r7, %r2, %r3;
	shl.b32 	%r8, %r7, 1;
	setp.ge.s32 	%p1, %r1, %r8;
	@%p1 bra 	$L__BB2_2;
	cvta.to.global.u64 	%rd5, %rd1;
	cvta.to.global.u64 	%rd6, %rd2;
	cvta.to.global.u64 	%rd7, %rd3;
	cvta.to.global.u64 	%rd8, %rd4;
	mul.wide.s32 	%rd9, %r1, 8;
	add.s64 	%rd10, %rd5, %rd9;
	ld.global.f64 	%fd3, [%rd10];
	add.s64 	%rd11, %rd6, %rd9;
	ld.global.f64 	%fd4, [%rd11];
	fma.rn.f64 	%fd5, %fd1, %fd4, %fd3;
	add.s64 	%rd12, %rd7, %rd9;
	ld.global.f64 	%fd6, [%rd12];
	fma.rn.f64 	%fd7, %fd2, %fd6, %fd5;
	add.s64 	%rd13, %rd8, %rd9;
	st.global.f64 	[%rd13], %fd7;
$L__BB2_2:
	ret;

}
	// .globl	_Z5step4PdS_S_S_S_dddii
.visible .entry _Z5step4PdS_S_S_S_dddii(
	.param .u64 .ptr .align 1 _Z5step4PdS_S_S_S_dddii_param_0,
	.param .u64 .ptr .align 1 _Z5step4PdS_S_S_S_dddii_param_1,
	.param .u64 .ptr .align 1 _Z5step4PdS_S_S_S_dddii_param_2,
	.param .u64 .ptr .align 1 _Z5step4PdS_S_S_S_dddii_param_3,
	.param .u64 .ptr .align 1 _Z5step4PdS_S_S_S_dddii_param_4,
	.param .f64 _Z5step4PdS_S_S_S_dddii_param_5,
	.param .f64 _Z5step4PdS_S_S_S_dddii_param_6,
	.param .f64 _Z5step4PdS_S_S_S_dddii_param_7,
	.param .u32 _Z5step4PdS_S_S_S_dddii_param_8,
	.param .u32 _Z5step4PdS_S_S_S_dddii_param_9
)
{
	.reg .pred 	%p<2>;
	.reg .b32 	%r<9>;
	.reg .b64 	%rd<17>;
	.reg .b64 	%fd<11>;

	ld.param.u64 	%rd1, [_Z5step4PdS_S_S_S_dddii_param_0];
	ld.param.u64 	%rd2, [_Z5step4PdS_S_S_S_dddii_param_1];
	ld.param.u64 	%rd3, [_Z5step4PdS_S_S_S_dddii_param_2];
	ld.param.u64 	%rd4, [_Z5step4PdS_S_S_S_dddii_param_3];
	ld.param.u64 	%rd5, [_Z5step4PdS_S_S_S_dddii_param_4];
	ld.param.f64 	%fd1, [_Z5step4PdS_S_S_S_dddii_param_5];
	ld.param.f64 	%fd2, [_Z5step4PdS_S_S_S_dddii_param_6];
	ld.param.f64 	%fd3, [_Z5step4PdS_S_S_S_dddii_param_7];
	ld.param.u32 	%r2, [_Z5step4PdS_S_S_S_dddii_param_8];
	ld.param.u32 	%r3, [_Z5step4PdS_S_S_S_dddii_param_9];
	mov.u32 	%r4, %ctaid.x;
	mov.u32 	%r5, %ntid.x;
	mov.u32 	%r6, %tid.x;
	mad.lo.s32 	%r1, %r4, %r5, %r6;
	mul.lo.s32 	%r7, %r2, %r3;
	shl.b32 	%r8, %r7, 1;
	setp.ge.s32 	%p1, %r1, %r8;
	@%p1 bra 	$L__BB3_2;
	cvta.to.global.u64 	%rd6, %rd1;
	cvta.to.global.u64 	%rd7, %rd2;
	cvta.to.global.u64 	%rd8, %rd3;
	cvta.to.global.u64 	%rd9, %rd4;
	cvta.to.global.u64 	%rd10, %rd5;
	mul.wide.s32 	%rd11, %r1, 8;
	add.s64 	%rd12, %rd6, %rd11;
	ld.global.f64 	%fd4, [%rd12];
	add.s64 	%rd13, %rd7, %rd11;
	ld.global.f64 	%fd5, [%rd13];
	fma.rn.f64 	%fd6, %fd1, %fd5, %fd4;
	add.s64 	%rd14, %rd8, %rd11;
	ld.global.f64 	%fd7, [%rd14];
	fma.rn.f64 	%fd8, %fd2, %fd7, %fd6;
	add.s64 	%rd15, %rd9, %rd11;
	ld.global.f64 	%fd9, [%rd15];
	fma.rn.f64 	%fd10, %fd3, %fd9, %fd8;
	add.s64 	%rd16, %rd10, %rd11;
	st.global.f64 	[%rd16], %fd10;
$L__BB3_2:
	ret;

}
	// .globl	_Z5step5PdS_S_S_S_S_ddddii
.visible .entry _Z5step5PdS_S_S_S_S_ddddii(
	.param .u64 .ptr .align 1 _Z5step5PdS_S_S_S_S_ddddii_param_0,
	.param .u64 .ptr .align 1 _Z5step5PdS_S_S_S_S_ddddii_param_1,
	.param .u64 .ptr .align 1 _Z5step5PdS_S_S_S_S_ddddii_param_2,
	.param .u64 .ptr .align 1 _Z5step5PdS_S_S_S_S_ddddii_param_3,
	.param .u64 .ptr .align 1 _Z5step5PdS_S_S_S_S_ddddii_param_4,
	.param .u64 .ptr .align 1 _Z5step5PdS_S_S_S_S_ddddii_param_5,
	.param .f64 _Z5step5PdS_S_S_S_S_ddddii_param_6,
	.param .f64 _Z5step5PdS_S_S_S_S_ddddii_param_7,
	.param .f64 _Z5step5PdS_S_S_S_S_ddddii_param_8,
	.param .f64 _Z5step5PdS_S_S_S_S_ddddii_param_9,
	.param .u32 _Z5step5PdS_S_S_S_S_ddddii_param_10,
	.param .u32 _Z5step5PdS_S_S_S_S_ddddii_param_11
)
{
	.reg .pred 	%p<2>;
	.reg .b32 	%r<9>;
	.reg .b64 	%rd<22>;
	.reg .b64 	%fd<14>;

	ld.param.u64 	%rd2, [_Z5step5PdS_S_S_S_S_ddddii_param_1];
	ld.param.u64 	%rd4, [_Z5step5PdS_S_S_S_S_ddddii_param_3];
	ld.param.u64 	%rd5, [_Z5step5PdS_S_S_S_S_ddddii_param_4];
	ld.param.u64 	%rd6, [_Z5step5PdS_S_S_S_S_ddddii_param_5];
	ld.param.f64 	%fd1, [_Z5step5PdS_S_S_S_S_ddddii_param_6];
	ld.param.f64 	%fd2, [_Z5step5PdS_S_S_S_S_ddddii_param_7];
	ld.param.f64 	%fd3, [_Z5step5PdS_S_S_S_S_ddddii_param_8];
	ld.param.f64 	%fd4, [_Z5step5PdS_S_S_S_S_ddddii_param_9];
	ld.param.u32 	%r2, [_Z5step5PdS_S_S_S_S_ddddii_param_10];
	ld.param.u32 	%r3, [_Z5step5PdS_S_S_S_S_ddddii_param_11];
	mov.u32 	%r4, %ctaid.x;
	mov.u32 	%r5, %ntid.x;
	mov.u32 	%r6, %tid.x;
	mad.lo.s32 	%r1, %r4, %r5, %r6;
	mul.lo.s32 	%r7, %r2, %r3;
	shl.b32 	%r8, %r7, 1;
	setp.ge.s32 	%p1, %r1, %r8;
	@%p1 bra 	$L__BB4_2;
	ld.param.u64 	%rd21, [_Z5step5PdS_S_S_S_S_ddddii_param_2];
	ld.param.u64 	%rd20, [_Z5step5PdS_S_S_S_S_ddddii_param_0];
	cvta.to.global.u64 	%rd7, %rd20;
	cvta.to.global.u64 	%rd8, %rd2;
	cvta.to.global.u64 	%rd9, %rd21;
	cvta.to.global.u64 	%rd10, %rd4;
	cvta.to.global.u64 	%rd11, %rd5;
	cvta.to.global.u64 	%rd12, %rd6;
	mul.wide.s32 	%rd13, %r1, 8;
	add.s64 	%rd14, %rd7, %rd13;
	ld.global.f64 	%fd5, [%rd14];
	add.s64 	%rd15, %rd8, %rd13;
	ld.global.f64 	%fd6, [%rd15];
	fma.rn.f64 	%fd7, %fd1, %fd6, %fd5;
	add.s64 	%rd16, %rd9, %rd13;
	ld.global.f64 	%fd8, [%rd16];
	fma.rn.f64 	%fd9, %fd2, %fd8, %fd7;
	add.s64 	%rd17, %rd10, %rd13;
	ld.global.f64 	%fd10, [%rd17];
	fma.rn.f64 	%fd11, %fd3, %fd10, %fd9;
	add.s64 	%rd18, %rd11, %rd13;
	ld.global.f64 	%fd12, [%rd18];
	fma.rn.f64 	%fd13, %fd4, %fd12, %fd11;
	add.s64 	%rd19, %rd12, %rd13;
	st.global.f64 	[%rd19], %fd13;
$L__BB4_2:
	ret;

}
	// .globl	_Z5step6PdS_S_S_S_S_S_dddddii
.visible .entry _Z5step6PdS_S_S_S_S_S_dddddii(
	.param .u64 .ptr .align 1 _Z5step6PdS_S_S_S_S_S_dddddii_param_0,
	.param .u64 .ptr .align 1 _Z5step6PdS_S_S_S_S_S_dddddii_param_1,
	.param .u64 .ptr .align 1 _Z5step6PdS_S_S_S_S_S_dddddii_param_2,
	.param .u64 .ptr .align 1 _Z5step6PdS_S_S_S_S_S_dddddii_param_3,
	.param .u64 .ptr .align 1 _Z5step6PdS_S_S_S_S_S_dddddii_param_4,
	.param .u64 .ptr .align 1 _Z5step6PdS_S_S_S_S_S_dddddii_param_5,
	.param .u64 .ptr .align 1 _Z5step6PdS_S_S_S_S_S_dddddii_param_6,
	.param .f64 _Z5step6PdS_S_S_S_S_S_dddddii_param_7,
	.param .f64 _Z5step6PdS_S_S_S_S_S_dddddii_param_8,
	.param .f64 _Z5step6PdS_S_S_S_S_S_dddddii_param_9,
	.param .f64 _Z5step6PdS_S_S_S_S_S_dddddii_param_10,
	.param .f64 _Z5step6PdS_S_S_S_S_S_dddddii_param_11,
	.param .u32 _Z5step6PdS_S_S_S_S_S_dddddii_param_12,
	.param .u32 _Z5step6PdS_S_S_S_S_S_dddddii_param_13
)
{
	.reg .pred 	%p<2>;
	.reg .b32 	%r<9>;
	.reg .b64 	%rd<24>;
	.reg .b64 	%fd<17>;

	ld.param.u64 	%rd2, [_Z5step6PdS_S_S_S_S_S_dddddii_param_1];
	ld.param.u64 	%rd3, [_Z5step6PdS_S_S_S_S_S_dddddii_param_2];
	ld.param.u64 	%rd4, [_Z5step6PdS_S_S_S_S_S_dddddii_param_3];
	ld.param.u64 	%rd5, [_Z5step6PdS_S_S_S_S_S_dddddii_param_4];
	ld.param.u64 	%rd6, [_Z5step6PdS_S_S_S_S_S_dddddii_param_5];
	ld.param.u64 	%rd7, [_Z5step6PdS_S_S_S_S_S_dddddii_param_6];
	ld.param.f64 	%fd1, [_Z5step6PdS_S_S_S_S_S_dddddii_param_7];
	ld.param.f64 	%fd2, [_Z5step6PdS_S_S_S_S_S_dddddii_param_8];
	ld.param.f64 	%fd3, [_Z5step6PdS_S_S_S_S_S_dddddii_param_9];
	ld.param.f64 	%fd4, [_Z5step6PdS_S_S_S_S_S_dddddii_param_10];
	ld.param.f64 	%fd5, [_Z5step6PdS_S_S_S_S_S_dddddii_param_11];
	ld.param.u32 	%r2, [_Z5step6PdS_S_S_S_S_S_dddddii_param_12];
	ld.param.u32 	%r3, [_Z5step6PdS_S_S_S_S_S_dddddii_param_13];
	mov.u32 	%r4, %ctaid.x;
	mov.u32 	%r5, %ntid.x;
	mov.u32 	%r6, %tid.x;
	mad.lo.s32 	%r1, %r4, %r5, %r6;
	mul.lo.s32 	%r7, %r2, %r3;
	shl.b32 	%r8, %r7, 1;
	setp.ge.s32 	%p1, %r1, %r8;
	@%p1 bra 	$L__BB5_2;
	ld.param.u64 	%rd23, [_Z5step6PdS_S_S_S_S_S_dddddii_param_0];
	cvta.to.global.u64 	%rd8, %rd23;
	cvta.to.global.u64 	%rd9, %rd2;
	cvta.to.global.u64 	%rd10, %rd3;
	cvta.to.global.u64 	%rd11, %rd4;
	cvta.to.global.u64 	%rd12, %rd5;
	cvta.to.global.u64 	%rd13, %rd6;
	cvta.to.global.u64 	%rd14, %rd7;
	mul.wide.s32 	%rd15, %r1, 8;
	add.s64 	%rd16, %rd8, %rd15;
	ld.global.f64 	%fd6, [%rd16];
	add.s64 	%rd17, %rd9, %rd15;
	ld.global.f64 	%fd7, [%rd17];
	fma.rn.f64 	%fd8, %fd1, %fd7, %fd6;
	add.s64 	%rd18, %rd10, %rd15;
	ld.global.f64 	%fd9, [%rd18];
	fma.rn.f64 	%fd10, %fd2, %fd9, %fd8;
	add.s64 	%rd19, %rd11, %rd15;
	ld.global.f64 	%fd11, [%rd19];
	fma.rn.f64 	%fd12, %fd3, %fd11, %fd10;
	add.s64 	%rd20, %rd12, %rd15;
	ld.global.f64 	%fd13, [%rd20];
	fma.rn.f64 	%fd14, %fd4, %fd13, %fd12;
	add.s64 	%rd21, %rd13, %rd15;
	ld.global.f64 	%fd15, [%rd21];
	fma.rn.f64 	%fd16, %fd5, %fd15, %fd14;
	add.s64 	%rd22, %rd14, %rd15;
	st.global.f64 	[%rd22], %fd16;
$L__BB5_2:
	ret;

}
	// .globl	_Z5errorPdS_S_S_S_S_S_S_S_ddddddddii
.visible .entry _Z5errorPdS_S_S_S_S_S_S_S_ddddddddii(
	.param .u64 .ptr .align 1 _Z5errorPdS_S_S_S_S_S_S_S_ddddddddii_param_0,
	.param .u64 .ptr .align 1 _Z5errorPdS_S_S_S_S_S_S_S_ddddddddii_param_1,
	.param .u64 .ptr .align 1 _Z5errorPdS_S_S_S_S_S_S_S_ddddddddii_param_2,
	.param .u64 .ptr .align 1 _Z5errorPdS_S_S_S_S_S_S_S_ddddddddii_param_3,
	.param .u64 .ptr .align 1 _Z5errorPdS_S_S_S_S_S_S_S_ddddddddii_param_4,
	.param .u64 .ptr .align 1 _Z5errorPdS_S_S_S_S_S_S_S_ddddddddii_param_5,
	.param .u64 .ptr .align 1 _Z5errorPdS_S_S_S_S_S_S_S_ddddddddii_param_6,
	.param .u64 .ptr .align 1 _Z5errorPdS_S_S_S_S_S_S_S_ddddddddii_param_7,
	.param .u64 .ptr .align 1 _Z5errorPdS_S_S_S_S_S_S_S_ddddddddii_param_8,
	.param .f64 _Z5errorPdS_S_S_S_S_S_S_S_ddddddddii_param_9,
	.param .f64 _Z5errorPdS_S_S_S_S_S_S_S_ddddddddii_param_10,
	.param .f64 _Z5errorPdS_S_S_S_S_S_S_S_ddddddddii_param_11,
	.param .f64 _Z5errorPdS_S_S_S_S_S_S_S_ddddddddii_param_12,
	.param .f64 _Z5errorPdS_S_S_S_S_S_S_S_ddddddddii_param_13,
	.param .f64 _Z5errorPdS_S_S_S_S_S_S_S_ddddddddii_param_14,
	.param .f64 _Z5errorPdS_S_S_S_S_S_S_S_ddddddddii_param_15,
	.param .f64 _Z5errorPdS_S_S_S_S_S_S_S_ddddddddii_param_16,
	.param .u32 _Z5errorPdS_S_S_S_S_S_S_S_ddddddddii_param_17,
	.param .u32 _Z5errorPdS_S_S_S_S_S_S_S_ddddddddii_param_18
)
{
	.reg .pred 	%p<2>;
	.reg .b32 	%r<9>;
	.reg .b64 	%rd<28>;
	.reg .b64 	%fd<24>;

	ld.param.u64 	%rd2, [_Z5errorPdS_S_S_S_S_S_S_S_ddddddddii_param_1];
	ld.param.u64 	%rd4, [_Z5errorPdS_S_S_S_S_S_S_S_ddddddddii_param_3];
	ld.param.u64 	%rd5, [_Z5errorPdS_S_S_S_S_S_S_S_ddddddddii_param_4];
	ld.param.u64 	%rd6, [_Z5errorPdS_S_S_S_S_S_S_S_ddddddddii_param_5];
	ld.param.u64 	%rd7, [_Z5errorPdS_S_S_S_S_S_S_S_ddddddddii_param_6];
	ld.param.u64 	%rd8, [_Z5errorPdS_S_S_S_S_S_S_S_ddddddddii_param_7];
	ld.param.f64 	%fd1, [_Z5errorPdS_S_S_S_S_S_S_S_ddddddddii_param_9];
	ld.param.f64 	%fd2, [_Z5errorPdS_S_S_S_S_S_S_S_ddddddddii_param_10];
	ld.param.f64 	%fd3, [_Z5errorPdS_S_S_S_S_S_S_S_ddddddddii_param_11];
	ld.param.f64 	%fd4, [_Z5errorPdS_S_S_S_S_S_S_S_ddddddddii_param_12];
	ld.param.f64 	%fd5, [_Z5errorPdS_S_S_S_S_S_S_S_ddddddddii_param_13];
	ld.param.f64 	%fd6, [_Z5errorPdS_S_S_S_S_S_S_S_ddddddddii_param_14];
	ld.param.f64 	%fd7, [_Z5errorPdS_S_S_S_S_S_S_S_ddddddddii_param_15];
	ld.param.f64 	%fd8, [_Z5errorPdS_S_S_S_S_S_S_S_ddddddddii_param_16];
	ld.param.u32 	%r2, [_Z5errorPdS_S_S_S_S_S_S_S_ddddddddii_param_17];
	ld.param.u32 	%r3, [_Z5errorPdS_S_S_S_S_S_S_S_ddddddddii_param_18];
	mov.u32 	%r4, %ctaid.x;
	mov.u32 	%r5, %ntid.x;
	mov.u32 	%r6, %tid.x;
	mad.lo.s32 	%r1, %r4, %r5, %r6;
	mul.lo.s32 	%r7, %r2, %r3;
	shl.b32 	%r8, %r7, 1;
	setp.ge.s32 	%p1, %r1, %r8;
	@%p1 bra 	$L__BB6_2;
	ld.param.u64 	%rd27, [_Z5errorPdS_S_S_S_S_S_S_S_ddddddddii_param_2];
	ld.param.u64 	%rd26, [_Z5errorPdS_S_S_S_S_S_S_S_ddddddddii_param_0];
	cvta.to.global.u64 	%rd9, %rd2;
	cvta.to.global.u64 	%rd10, %rd27;
	cvta.to.global.u64 	%rd11, %rd4;
	cvta.to.global.u64 	%rd12, %rd5;
	cvta.to.global.u64 	%rd13, %rd6;
	cvta.to.global.u64 	%rd14, %rd7;
	cvta.to.global.u64 	%rd15, %rd26;
	cvta.to.global.u64 	%rd16, %rd8;
	mul.wide.s32 	%rd17, %r1, 8;
	add.s64 	%rd18, %rd9, %rd17;
	ld.global.f64 	%fd9, [%rd18];
	add.s64 	%rd19, %rd10, %rd17;
	ld.global.f64 	%fd10, [%rd19];
	mul.f64 	%fd11, %fd4, %fd10;
	fma.rn.f64 	%fd12, %fd3, %fd9, %fd11;
	add.s64 	%rd20, %rd11, %rd17;
	ld.global.f64 	%fd13, [%rd20];
	fma.rn.f64 	%fd14, %fd5, %fd13, %fd12;
	add.s64 	%rd21, %rd12, %rd17;
	ld.global.f64 	%fd15, [%rd21];
	fma.rn.f64 	%fd16, %fd6, %fd15, %fd14;
	add.s64 	%rd22, %rd13, %rd17;
	ld.global.f64 	%fd17, [%rd22];
	fma.rn.f64 	%fd18, %fd7, %fd17, %fd16;
	add.s64 	%rd23, %rd14, %rd17;
	ld.global.f64 	%fd19, [%rd23];
	fma.rn.f64 	%fd20, %fd8, %fd19, %fd18;
	add.s64 	%rd24, %rd15, %rd17;
	ld.global.f64 	%fd21, [%rd24];
	fma.rn.f64 	%fd22, %fd2, %fd21, %fd1;
	div.rn.f64 	%fd23, %fd20, %fd22;
	add.s64 	%rd25, %rd16, %rd17;
	st.global.f64 	[%rd25], %fd23;
$L__BB6_2:
	ret;

}
	// .globl	_Z6acceptPdS_S_S_S_S_S_ddddddidi
.visible .entry _Z6acceptPdS_S_S_S_S_S_ddddddidi(
	.param .u64 .ptr .align 1 _Z6acceptPdS_S_S_S_S_S_ddddddidi_param_0,
	.param .u64 .ptr .align 1 _Z6acceptPdS_S_S_S_S_S_ddddddidi_param_1,
	.param .u64 .ptr .align 1 _Z6acceptPdS_S_S_S_S_S_ddddddidi_param_2,
	.param .u64 .ptr .align 1 _Z6acceptPdS_S_S_S_S_S_ddddddidi_param_3,
	.param .u64 .ptr .align 1 _Z6acceptPdS_S_S_S_S_S_ddddddidi_param_4,
	.param .u64 .ptr .align 1 _Z6acceptPdS_S_S_S_S_S_ddddddidi_param_5,
	.param .u64 .ptr .align 1 _Z6acceptPdS_S_S_S_S_S_ddddddidi_param_6,
	.param .f64 _Z6acceptPdS_S_S_S_S_S_ddddddidi_param_7,
	.param .f64 _Z6acceptPdS_S_S_S_S_S_ddddddidi_param_8,
	.param .f64 _Z6acceptPdS_S_S_S_S_S_ddddddidi_param_9,
	.param .f64 _Z6acceptPdS_S_S_S_S_S_ddddddidi_param_10,
	.param .f64 _Z6acceptPdS_S_S_S_S_S_ddddddidi_param_11,
	.param .f64 _Z6acceptPdS_S_S_S_S_S_ddddddidi_param_12,
	.param .u32 _Z6acceptPdS_S_S_S_S_S_ddddddidi_param_13,
	.param .f64 _Z6acceptPdS_S_S_S_S_S_ddddddidi_param_14,
	.param .u32 _Z6acceptPdS_S_S_S_S_S_ddddddidi_param_15
)
{
	.reg .pred 	%p<23>;
	.reg .b32 	%r<64>;
	.reg .b64 	%rd<72>;
	.reg .b64 	%fd<65>;

	ld.param.u64 	%rd25, [_Z6acceptPdS_S_S_S_S_S_ddddddidi_param_0];
	ld.param.u64 	%rd26, [_Z6acceptPdS_S_S_S_S_S_ddddddidi_param_1];
	ld.param.u64 	%rd27, [_Z6acceptPdS_S_S_S_S_S_ddddddidi_param_2];
	ld.param.u64 	%rd28, [_Z6acceptPdS_S_S_S_S_S_ddddddidi_param_3];
	ld.param.u64 	%rd29, [_Z6acceptPdS_S_S_S_S_S_ddddddidi_param_4];
	ld.param.u64 	%rd30, [_Z6acceptPdS_S_S_S_S_S_ddddddidi_param_5];
	ld.param.u64 	%rd31, [_Z6acceptPdS_S_S_S_S_S_ddddddidi_param_6];
	ld.param.f64 	%fd13, [_Z6acceptPdS_S_S_S_S_S_ddddddidi_param_8];
	ld.param.f64 	%fd14, [_Z6acceptPdS_S_S_S_S_S_ddddddidi_param_9];
	ld.param.f64 	%fd15, [_Z6acceptPdS_S_S_S_S_S_ddddddidi_param_10];
	ld.param.u32 	%r23, [_Z6acceptPdS_S_S_S_S_S_ddddddidi_param_13];
	ld.param.u32 	%r22, [_Z6acceptPdS_S_S_S_S_S_ddddddidi_param_15];
	cvta.to.global.u64 	%rd1, %rd31;
	cvta.to.global.u64 	%rd2, %rd30;
	cvta.to.global.u64 	%rd3, %rd29;
	cvta.to.global.u64 	%rd4, %rd28;
	cvta.to.global.u64 	%rd5, %rd27;
	cvta.to.global.u64 	%rd6, %rd26;
	cvta.to.global.u64 	%rd7, %rd25;
	mov.u32 	%r24, %ctaid.x;
	mov.u32 	%r25, %ntid.x;
	mov.u32 	%r26, %tid.x;
	mad.lo.s32 	%r1, %r24, %r25, %r26;
	shl.b32 	%r2, %r22, 1;
	mul.lo.s32 	%r27, %r2, %r23;
	setp.ge.s32 	%p1, %r1, %r27;
	@%p1 bra 	$L__BB7_24;
	rem.s32 	%r28, %r1, %r2;
	setp.ge.s32 	%p2, %r28, %r22;
	@%p2 bra 	$L__BB7_23;
	ld.param.f64 	%fd60, [_Z6acceptPdS_S_S_S_S_S_ddddddidi_param_14];
	ld.param.f64 	%fd59, [_Z6acceptPdS_S_S_S_S_S_ddddddidi_param_12];
	ld.param.f64 	%fd57, [_Z6acceptPdS_S_S_S_S_S_ddddddidi_param_11];
	ld.param.f64 	%fd55, [_Z6acceptPdS_S_S_S_S_S_ddddddidi_param_7];
	mul.wide.s32 	%rd40, %r1, 8;
	add.s64 	%rd8, %rd7, %rd40;
	ld.global.f64 	%fd32, [%rd8];
	add.f64 	%fd33, %fd60, %fd32;
	add.s64 	%rd41, %rd6, %rd40;
	ld.global.f64 	%fd34, [%rd41];
	fma.rn.f64 	%fd35, %fd55, %fd34, %fd33;
	add.s64 	%rd42, %rd5, %rd40;
	ld.global.f64 	%fd36, [%rd42];
	fma.rn.f64 	%fd37, %fd13, %fd36, %fd35;
	add.s64 	%rd43, %rd4, %rd40;
	ld.global.f64 	%fd38, [%rd43];
	fma.rn.f64 	%fd39, %fd14, %fd38, %fd37;
	add.s64 	%rd44, %rd3, %rd40;
	ld.global.f64 	%fd40, [%rd44];
	fma.rn.f64 	%fd41, %fd15, %fd40, %fd39;
	add.s64 	%rd45, %rd2, %rd40;
	ld.global.f64 	%fd42, [%rd45];
	fma.rn.f64 	%fd43, %fd57, %fd42, %fd41;
	add.s64 	%rd46, %rd1, %rd40;
	ld.global.f64 	%fd44, [%rd46];
	fma.rn.f64 	%fd1, %fd59, %fd44, %fd43;
	{
	.reg .b32 %temp; 
	mov.b64 	{%temp, %r29}, %fd1;
	}
	and.b32  	%r30, %r29, 2147483647;
	{
	.reg .b32 %temp; 
	mov.b64 	{%r31, %temp}, %fd1;
	}
	{
	.reg .b32 %temp; 
	mov.b64 	{%temp, %r32}, %fd60;
	}
	and.b32  	%r34, %r32, 2147483647;
	{
	.reg .b32 %temp; 
	mov.b64 	{%r35, %temp}, %fd60;
	}
	mov.b64 	%fd62, {%r31, %r30};
	mov.b64 	%fd63, {%r35, %r34};
	max.u32 	%r36, %r30, %r34;
	setp.lt.u32 	%p3, %r36, 2146435072;
	@%p3 bra 	$L__BB7_6;
	setp.num.f64 	%p19, %fd62, %fd62;
	setp.num.f64 	%p20, %fd63, %fd63;
	and.pred  	%p21, %p19, %p20;
	@%p21 bra 	$L__BB7_5;
	ld.param.f64 	%fd61, [_Z6acceptPdS_S_S_S_S_S_ddddddidi_param_14];
	add.rn.f64 	%fd64, %fd1, %fd61;
	bra.uni 	$L__BB7_22;
$L__BB7_5:
	setp.eq.f64 	%p22, %fd62, 0d7FF0000000000000;
	selp.f64 	%fd64, 0dFFF8000000000000, %fd1, %p22;
	bra.uni 	$L__BB7_22;
$L__BB7_6:
	setp.eq.f64 	%p4, %fd63, 0d0000000000000000;
	mov.f64 	%fd64, 0dFFF8000000000000;
	@%p4 bra 	$L__BB7_22;
	setp.ltu.f64 	%p5, %fd62, %fd63;
	mov.f64 	%fd64, %fd1;
	@%p5 bra 	$L__BB7_22;
	{
	.reg .b32 %temp; 
	mov.b64 	{%temp, %r37}, %fd62;
	}
	shr.u32 	%r58, %r37, 20;
	{
	.reg .b32 %temp; 
	mov.b64 	{%temp, %r4}, %fd63;
	}
	shr.u32 	%r59, %r4, 20;
	setp.gt.u32 	%p6, %r37, 1048575;
	@%p6 bra 	$L__BB7_10;
	mul.f64 	%fd62, %fd62, 0d4350000000000000;
	{
	.reg .b32 %temp; 
	mov.b64 	{%temp, %r38}, %fd62;
	}
	shr.u32 	%r39, %r38, 20;
	add.s32 	%r40, %r58, %r39;
	add.s32 	%r58, %r40, -54;
$L__BB7_10:
	setp.gt.u32 	%p7, %r4, 1048575;
	@%p7 bra 	$L__BB7_12;
	mul.f64 	%fd63, %fd63, 0d4350000000000000;
	{
	.reg .b32 %temp; 
	mov.b64 	{%temp, %r41}, %fd63;
	}
	shr.u32 	%r42, %r41, 20;
	add.s32 	%r43, %r59, %r42;
	add.s32 	%r59, %r43, -54;
$L__BB7_12:
	mov.b64 	%rd48, %fd62;
	mov.b64 	%rd49, %fd63;
	and.b64  	%rd50, %rd48, 4503599627370495;
	or.b64  	%rd67, %rd50, 4503599627370496;
	and.b64  	%rd51, %rd49, 4503599627370495;
	or.b64  	%rd10, %rd51, 4503599627370496;
	sub.s32 	%r10, %r58, %r59;
	min.s32 	%r11, %r10, 0;
	add.s32 	%r44, %r59, %r11;
	sub.s32 	%r45, %r58, %r44;
	add.s32 	%r46, %r45, 1;
	and.b32  	%r12, %r46, 3;
	setp.eq.s32 	%p8, %r12, 0;
	mov.u32 	%r62, %r10;
	@%p8 bra 	$L__BB7_15;
	neg.s32 	%r60, %r12;
	mov.u32 	%r62, %r10;
$L__BB7_14:
	.pragma "nounroll";
	sub.s64 	%rd52, %rd67, %rd10;
	mov.b64 	%fd46, %rd52;
	{
	.reg .b32 %temp; 
	mov.b64 	{%temp, %r47}, %fd46;
	}
	setp.lt.s32 	%p9, %r47, 0;
	selp.b64 	%rd70, %rd67, %rd52, %p9;
	shl.b64 	%rd67, %rd70, 1;
	add.s32 	%r62, %r62, -1;
	add.s32 	%r60, %r60, 1;
	setp.ne.s32 	%p10, %r60, 0;
	@%p10 bra 	$L__BB7_14;
$L__BB7_15:
	sub.s32 	%r48, %r10, %r11;
	setp.lt.u32 	%p11, %r48, 3;
	@%p11 bra 	$L__BB7_17;
$L__BB7_16:
	sub.s64 	%rd53, %rd67, %rd10;
	mov.b64 	%fd47, %rd53;
	{
	.reg .b32 %temp; 
	mov.b64 	{%temp, %r49}, %fd47;
	}
	setp.lt.s32 	%p12, %r49, 0;
	selp.b64 	%rd54, %rd67, %rd53, %p12;
	shl.b64 	%rd55, %rd54, 1;
	sub.s64 	%rd56, %rd55, %rd10;
	mov.b64 	%fd48, %rd56;
	{
	.reg .b32 %temp; 
	mov.b64 	{%temp, %r50}, %fd48;
	}
	setp.lt.s32 	%p13, %r50, 0;
	selp.b64 	%rd57, %rd55, %rd56, %p13;
	shl.b64 	%rd58, %rd57, 1;
	sub.s64 	%rd59, %rd58, %rd10;
	mov.b64 	%fd49, %rd59;
	{
	.reg .b32 %temp; 
	mov.b64 	{%temp, %r51}, %fd49;
	}
	setp.lt.s32 	%p14, %r51, 0;
	selp.b64 	%rd60, %rd58, %rd59, %p14;
	shl.b64 	%rd61, %rd60, 1;
	sub.s64 	%rd62, %rd61, %rd10;
	mov.b64 	%fd50, %rd62;
	{
	.reg .b32 %temp; 
	mov.b64 	{%temp, %r52}, %fd50;
	}
	setp.lt.s32 	%p15, %r52, 0;
	selp.b64 	%rd70, %rd61, %rd62, %p15;
	shl.b64 	%rd67, %rd70, 1;
	add.s32 	%r20, %r62, -4;
	setp.gt.s32 	%p16, %r62, 3;
	mov.u32 	%r62, %r20;
	@%p16 bra 	$L__BB7_16;
$L__BB7_17:
	and.b64  	%rd20, %rd70, 9223372036854775807;
	setp.eq.s64 	%p17, %rd20, 0;
	mov.b64 	%rd71, 0;
	@%p17 bra 	$L__BB7_21;
	mov.b64 	%fd51, %rd20;
	mul.f64 	%fd52, %fd51, 0d4350000000000000;
	{
	.reg .b32 %temp; 
	mov.b64 	{%temp, %r53}, %fd52;
	}
	shr.u32 	%r54, %r53, 20;
	sub.s32 	%r55, 55, %r54;
	sub.s32 	%r21, %r59, %r55;
	shl.b64 	%rd21, %rd20, %r55;
	setp.gt.s32 	%p18, %r21, 0;
	@%p18 bra 	$L__BB7_20;
	sub.s32 	%r57, 1, %r21;
	shr.u64 	%rd71, %rd21, %r57;
	bra.uni 	$L__BB7_21;
$L__BB7_20:
	add.s32 	%r56, %r21, -1;
	cvt.u64.u32 	%rd64, %r56;
	shl.b64 	%rd65, %rd64, 52;
	add.s64 	%rd71, %rd65, %rd21;
$L__BB7_21:
	mov.b64 	%fd53, %rd71;
	copysign.f64 	%fd64, %fd1, %fd53;
$L__BB7_22:
	st.global.f64 	[%rd8], %fd64;
	bra.uni 	$L__BB7_24;
$L__BB7_23:
	ld.param.f64 	%fd58, [_Z6acceptPdS_S_S_S_S_S_ddddddidi_param_12];
	ld.param.f64 	%fd56, [_Z6acceptPdS_S_S_S_S_S_ddddddidi_param_11];
	ld.param.f64 	%fd54, [_Z6acceptPdS_S_S_S_S_S_ddddddidi_param_7];
	mul.wide.s32 	%rd32, %r1, 8;
	add.s64 	%rd33, %rd7, %rd32;
	ld.global.f64 	%fd19, [%rd33];
	add.s64 	%rd34, %rd6, %rd32;
	ld.global.f64 	%fd20, [%rd34];
	fma.rn.f64 	%fd21, %fd54, %fd20, %fd19;
	add.s64 	%rd35, %rd5, %rd32;
	ld.global.f64 	%fd22, [%rd35];
	fma.rn.f64 	%fd23, %fd13, %fd22, %fd21;
	add.s64 	%rd36, %rd4, %rd32;
	ld.global.f64 	%fd24, [%rd36];
	fma.rn.f64 	%fd25, %fd14, %fd24, %fd23;
	add.s64 	%rd37, %rd3, %rd32;
	ld.global.f64 	%fd26, [%rd37];
	fma.rn.f64 	%fd27, %fd15, %fd26, %fd25;
	add.s64 	%rd38, %rd2, %rd32;
	ld.global.f64 	%fd28, [%rd38];
	fma.rn.f64 	%fd29, %fd56, %fd28, %fd27;
	add.s64 	%rd39, %rd1, %rd32;
	ld.global.f64 	%fd30, [%rd39];
	fma.rn.f64 	%fd31, %fd58, %fd30, %fd29;
	st.global.f64 	[%rd33], %fd31;
$L__BB7_24:
	ret;

}
.func  (.param .b64 func_retval0) __internal_accurate_pow(
	.param .b64 __internal_accurate_pow_param_0
)
{
	.reg .pred 	%p<8>;
	.reg .b32 	%r<49>;
	.reg .b32 	%f<3>;
	.reg .b64 	%fd<109>;

	ld.param.f64 	%fd10, [__internal_accurate_pow_param_0];
	{
	.reg .b32 %temp; 
	mov.b64 	{%temp, %r46}, %fd10;
	}
	{
	.reg .b32 %temp; 
	mov.b64 	{%r45, %temp}, %fd10;
	}
	shr.u32 	%r47, %r46, 20;
	setp.gt.u32 	%p1, %r46, 1048575;
	@%p1 bra 	$L__BB8_2;
	mul.f64 	%fd11, %fd10, 0d4350000000000000;
	{
	.reg .b32 %temp; 
	mov.b64 	{%temp, %r46}, %fd11;
	}
	{
	.reg .b32 %temp; 
	mov.b64 	{%r45, %temp}, %fd11;
	}
	shr.u32 	%r16, %r46, 20;
	add.s32 	%r47, %r16, -54;
$L__BB8_2:
	add.s32 	%r48, %r47, -1023;
	and.b32  	%r17, %r46, -2146435073;
	or.b32  	%r18, %r17, 1072693248;
	mov.b64 	%fd107, {%r45, %r18};
	setp.lt.u32 	%p2, %r18, 1073127583;
	@%p2 bra 	$L__BB8_4;
	{
	.reg .b32 %temp; 
	mov.b64 	{%r19, %temp}, %fd107;
	}
	{
	.reg .b32 %temp; 
	mov.b64 	{%temp, %r20}, %fd107;
	}
	add.s32 	%r21, %r20, -1048576;
	mov.b64 	%fd107, {%r19, %r21};
	add.s32 	%r48, %r47, -1022;
$L__BB8_4:
	add.f64 	%fd12, %fd107, 0dBFF0000000000000;
	add.f64 	%fd13, %fd107, 0d3FF0000000000000;
	rcp.approx.ftz.f64 	%fd14, %fd13;
	neg.f64 	%fd15, %fd13;
	fma.rn.f64 	%fd16, %fd15, %fd14, 0d3FF0000000000000;
	fma.rn.f64 	%fd17, %fd16, %fd16, %fd16;
	fma.rn.f64 	%fd18, %fd17, %fd14, %fd14;
	mul.f64 	%fd19, %fd12, %fd18;
	fma.rn.f64 	%fd20, %fd12, %fd18, %fd19;
	mul.f64 	%fd21, %fd20, %fd20;
	fma.rn.f64 	%fd22, %fd21, 0d3EB0F5FF7D2CAFE2, 0d3ED0F5D241AD3B5A;
	fma.rn.f64 	%fd23, %fd22, %fd21, 0d3EF3B20A75488A3F;
	fma.rn.f64 	%fd24, %fd23, %fd21, 0d3F1745CDE4FAECD5;
	fma.rn.f64 	%fd25, %fd24, %fd21, 0d3F3C71C7258A578B;
	fma.rn.f64 	%fd26, %fd25, %fd21, 0d3F6249249242B910;
	fma.rn.f64 	%fd27, %fd26, %fd21, 0d3F89999999999DFB;
	sub.f64 	%fd28, %fd12, %fd20;
	add.f64 	%fd29, %fd28, %fd28;
	neg.f64 	%fd30, %fd20;
	fma.rn.f64 	%fd31, %fd30, %fd12, %fd29;
	mul.f64 	%fd32, %fd18, %fd31;
	fma.rn.f64 	%fd33, %fd21, %fd27, 0d3FB5555555555555;
	mov.f64 	%fd34, 0d3FB5555555555555;
	sub.f64 	%fd35, %fd34, %fd33;
	fma.rn.f64 	%fd36, %fd21, %fd27, %fd35;
	add.f64 	%fd37, %fd36, 0dBC46A4CB00B9E7B0;
	add.f64 	%fd38, %fd33, %fd37;
	sub.f64 	%fd39, %fd33, %fd38;
	add.f64 	%fd40, %fd37, %fd39;
	mul.rn.f64 	%fd41, %fd20, %fd20;
	neg.f64 	%fd42, %fd41;
	fma.rn.f64 	%fd43, %fd20, %fd20, %fd42;
	{
	.reg .b32 %temp; 
	mov.b64 	{%r22, %temp}, %fd32;
	}
	{
	.reg .b32 %temp; 
	mov.b64 	{%temp, %r23}, %fd32;
	}
	add.s32 	%r24, %r23, 1048576;
	mov.b64 	%fd44, {%r22, %r24};
	fma.rn.f64 	%fd45, %fd20, %fd44, %fd43;
	mul.rn.f64 	%fd46, %fd41, %fd20;
	neg.f64 	%fd47, %fd46;
	fma.rn.f64 	%fd48, %fd41, %fd20, %fd47;
	fma.rn.f64 	%fd49, %fd41, %fd32, %fd48;
	fma.rn.f64 	%fd50, %fd45, %fd20, %fd49;
	mul.rn.f64 	%fd51, %fd38, %fd46;
	neg.f64 	%fd52, %fd51;
	fma.rn.f64 	%fd53, %fd38, %fd46, %fd52;
	fma.rn.f64 	%fd54, %fd38, %fd50, %fd53;
	fma.rn.f64 	%fd55, %fd40, %fd46, %fd54;
	add.f64 	%fd56, %fd51, %fd55;
	sub.f64 	%fd57, %fd51, %fd56;
	add.f64 	%fd58, %fd55, %fd57;
	add.f64 	%fd59, %fd20, %fd56;
	sub.f64 	%fd60, %fd20, %fd59;
	add.f64 	%fd61, %fd56, %fd60;
	add.f64 	%fd62, %fd58, %fd61;
	add.f64 	%fd63, %fd32, %fd62;
	add.f64 	%fd64, %fd59, %fd63;
	sub.f64 	%fd65, %fd59, %fd64;
	add.f64 	%fd66, %fd63, %fd65;
	xor.b32  	%r25, %r48, -2147483648;
	mov.b32 	%r26, 1127219200;
	mov.b64 	%fd67, {%r25, %r26};
	mov.b32 	%r27, -2147483648;
	mov.b64 	%fd68, {%r27, %r26};
	sub.f64 	%fd69, %fd67, %fd68;
	fma.rn.f64 	%fd70, %fd69, 0d3FE62E42FEFA39EF, %fd64;
	fma.rn.f64 	%fd71, %fd69, 0dBFE62E42FEFA39EF, %fd70;
	sub.f64 	%fd72, %fd71, %fd64;
	sub.f64 	%fd73, %fd66, %fd72;
	fma.rn.f64 	%fd74, %fd69, 0d3C7ABC9E3B39803F, %fd73;
	add.f64 	%fd75, %fd70, %fd74;
	sub.f64 	%fd76, %fd70, %fd75;
	add.f64 	%fd77, %fd74, %fd76;
	mov.f64 	%fd78, 0d3FF8000000000000;
	{
	.reg .b32 %temp; 
	mov.b64 	{%temp, %r28}, %fd78;
	}
	{
	.reg .b32 %temp; 
	mov.b64 	{%r29, %temp}, %fd78;
	}
	shl.b32 	%r30, %r28, 1;
	setp.gt.u32 	%p3, %r30, -33554433;
	and.b32  	%r31, %r28, -15728641;
	selp.b32 	%r32, %r31, %r28, %p3;
	mov.b64 	%fd79, {%r29, %r32};
	mul.rn.f64 	%fd80, %fd75, %fd79;
	neg.f64 	%fd81, %fd80;
	fma.rn.f64 	%fd82, %fd75, %fd79, %fd81;
	fma.rn.f64 	%fd83, %fd77, %fd79, %fd82;
	add.f64 	%fd4, %fd80, %fd83;
	sub.f64 	%fd84, %fd80, %fd4;
	add.f64 	%fd5, %fd83, %fd84;
	fma.rn.f64 	%fd85, %fd4, 0d3FF71547652B82FE, 0d4338000000000000;
	{
	.reg .b32 %temp; 
	mov.b64 	{%r13, %temp}, %fd85;
	}
	mov.f64 	%fd86, 0dC338000000000000;
	add.rn.f64 	%fd87, %fd85, %fd86;
	fma.rn.f64 	%fd88, %fd87, 0dBFE62E42FEFA39EF, %fd4;
	fma.rn.f64 	%fd89, %fd87, 0dBC7ABC9E3B39803F, %fd88;
	fma.rn.f64 	%fd90, %fd89, 0d3E5ADE1569CE2BDF, 0d3E928AF3FCA213EA;
	fma.rn.f64 	%fd91, %fd90, %fd89, 0d3EC71DEE62401315;
	fma.rn.f64 	%fd92, %fd91, %fd89, 0d3EFA01997C89EB71;
	fma.rn.f64 	%fd93, %fd92, %fd89, 0d3F2A01A014761F65;
	fma.rn.f64 	%fd94, %fd93, %fd89, 0d3F56C16C1852B7AF;
	fma.rn.f64 	%fd95, %fd94, %fd89, 0d3F81111111122322;
	fma.rn.f64 	%fd96, %fd95, %fd89, 0d3FA55555555502A1;
	fma.rn.f64 	%fd97, %fd96, %fd89, 0d3FC5555555555511;
	fma.rn.f64 	%fd98, %fd97, %fd89, 0d3FE000000000000B;
	fma.rn.f64 	%fd99, %fd98, %fd89, 0d3FF0000000000000;
	fma.rn.f64 	%fd100, %fd99, %fd89, 0d3FF0000000000000;
	{
	.reg .b32 %temp; 
	mov.b64 	{%r14, %temp}, %fd100;
	}
	{
	.reg .b32 %temp; 
	mov.b64 	{%temp, %r15}, %fd100;
	}
	shl.b32 	%r33, %r13, 20;
	add.s32 	%r34, %r33, %r15;
	mov.b64 	%fd108, {%r14, %r34};
	{
	.reg .b32 %temp; 
	mov.b64 	{%temp, %r35}, %fd4;
	}
	mov.b32 	%f2, %r35;
	abs.f32 	%f1, %f2;
	setp.lt.f32 	%p4, %f1, 0f4086232B;
	@%p4 bra 	$L__BB8_7;
	setp.lt.f64 	%p5, %fd4, 0d0000000000000000;
	add.f64 	%fd101, %fd4, 0d7FF0000000000000;
	selp.f64 	%fd108, 0d0000000000000000, %fd101, %p5;
	setp.geu.f32 	%p6, %f1, 0f40874800;
	@%p6 bra 	$L__BB8_7;
	shr.u32 	%r36, %r13, 31;
	add.s32 	%r37, %r13, %r36;
	shr.s32 	%r38, %r37, 1;
	shl.b32 	%r39, %r38, 20;
	add.s32 	%r40, %r15, %r39;
	mov.b64 	%fd102, {%r14, %r40};
	sub.s32 	%r41, %r13, %r38;
	shl.b32 	%r42, %r41, 20;
	add.s32 	%r43, %r42, 1072693248;
	mov.b32 	%r44, 0;
	mov.b64 	%fd103, {%r44, %r43};
	mul.f64 	%fd108, %fd103, %fd102;
$L__BB8_7:
	abs.f64 	%fd104, %fd108;
	setp.eq.f64 	%p7, %fd104, 0d7FF0000000000000;
	fma.rn.f64 	%fd105, %fd108, %fd5, %fd108;
	selp.f64 	%fd106, %fd108, %fd105, %p7;
	st.param.f64 	[func_retval0], %fd106;
	ret;

}


// ===== COMPILED SASS (sm_100) =====

	.target	sm_100

	.elftype	@"ET_EXEC"


//--------------------- .note.nv.tkinfo           --------------------------
	.section	.note.nv.tkinfo,"",@"SHT_NOTE"
	.sectionflags	@"SHF_NOTE_NV_TKINFO"
	.tkinfo
        /*0018*/ 	.word	0x00000002
        /*0030*/ 	.string	""
        /*0030*/ 	.string	"ptxas"
        /*0030*/ 	.string	"Cuda compilation tools, release 13.0, V13.0.88"
        /*0030*/ 	.string	"Build cuda_13.0.r13.0/compiler.36424714_0"
        /*0030*/ 	.string	"-arch sm_100 -m 64 "



//--------------------- .note.nv.cuinfo           --------------------------
	.section	.note.nv.cuinfo,"",@"SHT_NOTE"
	.sectionflags	@"SHF_NOTE_NV_CUINFO"
        /*0018*/ 	.short	0x0002
        /*001a*/ 	.short	0x0064
        /*001c*/ 	.short	0x0082
	.zero		2


//--------------------- .nv.info                  --------------------------
	.section	.nv.info,"",@"SHT_CUDA_INFO"
	.align	4


	//----- nvinfo : EIATTR_REGCOUNT
	.align		4
        /*0000*/ 	.byte	0x04, 0x2f
        /*0002*/ 	.short	(.L_1 - .L_0)
	.align		4
.L_0:
        /*0004*/ 	.word	index@(_Z5dydt0dPdS_PiS0_ii)
        /*0008*/ 	.word	0x0000001a


	//----- nvinfo : EIATTR_FRAME_SIZE
	.align		4
.L_1:
        /*000c*/ 	.byte	0x04, 0x11
        /*000e*/ 	.short	(.L_3 - .L_2)
	.align		4
.L_2:
        /*0010*/ 	.word	index@(_Z5dydt0dPdS_PiS0_ii)
        /*0014*/ 	.word	0x00000000


	//----- nvinfo : EIATTR_REGCOUNT
	.align		4
.L_3:
        /*0018*/ 	.byte	0x04, 0x2f
        /*001a*/ 	.short	(.L_5 - .L_4)
	.align		4
.L_4:
        /*001c*/ 	.word	index@(_Z4dydtdPdS_PiS0_idddi)
        /*0020*/ 	.word	0x00000028


	//----- nvinfo : EIATTR_FRAME_SIZE
	.align		4
.L_5:
        /*0024*/ 	.byte	0x04, 0x11
        /*0026*/ 	.short	(.L_7 - .L_6)
	.align		4
.L_6:
        /*0028*/ 	.word	index@($_Z4dydtdPdS_PiS0_idddi$__internal_accurate_pow)
        /*002c*/ 	.word	0x00000000


	//----- nvinfo : EIATTR_FRAME_SIZE
	.align		4
.L_7:
        /*0030*/ 	.byte	0x04, 0x11
        /*0032*/ 	.short	(.L_9 - .L_8)
	.align		4
.L_8:
        /*0034*/ 	.word	index@($__internal_2_$__cuda_sm20_dsqrt_rn_f64_mediumpath_v1)
        /*0038*/ 	.word	0x00000000


	//----- nvinfo : EIATTR_FRAME_SIZE
	.align		4
.L_9:
        /*003c*/ 	.byte	0x04, 0x11
        /*003e*/ 	.short	(.L_11 - .L_10)
	.align		4
.L_10:
        /*0040*/ 	.word	index@($__internal_1_$__cuda_sm20_div_rn_f64_full)
        /*0044*/ 	.word	0x00000000


	//----- nvinfo : EIATTR_FRAME_SIZE
	.align		4
.L_11:
        /*0048*/ 	.byte	0x04, 0x11
        /*004a*/ 	.short	(.L_13 - .L_12)
	.align		4
.L_12:
        /*004c*/ 	.word	index@(_Z4dydtdPdS_PiS0_idddi)
        /*0050*/ 	.word	0x00000000


	//----- nvinfo : EIATTR_REGCOUNT
	.align		4
.L_13:
        /*0054*/ 	.byte	0x04, 0x2f
        /*0056*/ 	.short	(.L_15 - .L_14)
	.align		4
.L_14:
        /*0058*/ 	.word	index@(_Z5step3PdS_S_S_ddii)
        /*005c*/ 	.word	0x00000010


	//----- nvinfo : EIATTR_FRAME_SIZE
	.align		4
.L_15:
        /*0060*/ 	.byte	0x04, 0x11
        /*0062*/ 	.short	(.L_17 - .L_16)
	.align		4
.L_16:
        /*0064*/ 	.word	index@(_Z5step3PdS_S_S_ddii)
        /*0068*/ 	.word	0x00000000


	//----- nvinfo : EIATTR_REGCOUNT
	.align		4
.L_17:
        /*006c*/ 	.byte	0x04, 0x2f
        /*006e*/ 	.short	(.L_19 - .L_18)
	.align		4
.L_18:
        /*0070*/ 	.word	index@(_Z5step4PdS_S_S_S_dddii)
        /*0074*/ 	.word	0x00000010


	//----- nvinfo : EIATTR_FRAME_SIZE
	.align		4
.L_19:
        /*0078*/ 	.byte	0x04, 0x11
        /*007a*/ 	.short	(.L_21 - .L_20)
	.align		4
.L_20:
        /*007c*/ 	.word	index@(_Z5step4PdS_S_S_S_dddii)
        /*0080*/ 	.word	0x00000000


	//----- nvinfo : EIATTR_REGCOUNT
	.align		4
.L_21:
        /*0084*/ 	.byte	0x04, 0x2f
        /*0086*/ 	.short	(.L_23 - .L_22)
	.align		4
.L_22:
        /*0088*/ 	.word	index@(_Z5step5PdS_S_S_S_S_ddddii)
        /*008c*/ 	.word	0x00000010


	//----- nvinfo : EIATTR_FRAME_SIZE
	.align		4
.L_23:
        /*0090*/ 	.byte	0x04, 0x11
        /*0092*/ 	.short	(.L_25 - .L_24)
	.align		4
.L_24:
        /*0094*/ 	.word	index@(_Z5step5PdS_S_S_S_S_ddddii)
        /*0098*/ 	.word	0x00000000


	//----- nvinfo : EIATTR_REGCOUNT
	.align		4
.L_25:
        /*009c*/ 	.byte	0x04, 0x2f
        /*009e*/ 	.short	(.L_27 - .L_26)
	.align		4
.L_26:
        /*00a0*/ 	.word	index@(_Z5step6PdS_S_S_S_S_S_dddddii)
        /*00a4*/ 	.word	0x00000012


	//----- nvinfo : EIATTR_FRAME_SIZE
	.align		4
.L_27:
        /*00a8*/ 	.byte	0x04, 0x11
        /*00aa*/ 	.short	(.L_29 - .L_28)
	.align		4
.L_28:
        /*00ac*/ 	.word	index@(_Z5step6PdS_S_S_S_S_S_dddddii)
        /*00b0*/ 	.word	0x00000000


	//----- nvinfo : EIATTR_REGCOUNT
	.align		4
.L_29:
        /*00b4*/ 	.byte	0x04, 0x2f
        /*00b6*/ 	.short	(.L_31 - .L_30)
	.align		4
.L_30:
        /*00b8*/ 	.word	index@(_Z5errorPdS_S_S_S_S_S_S_S_ddddddddii)
        /*00bc*/ 	.word	0x00000019


	//----- nvinfo : EIATTR_FRAME_SIZE
	.align		4
.L_31:
        /*00c0*/ 	.byte	0x04, 0x11
        /*00c2*/ 	.short	(.L_33 - .L_32)
	.align		4
.L_32:
        /*00c4*/ 	.word	index@($__internal_0_$__cuda_sm20_div_rn_f64_full)
        /*00c8*/ 	.word	0x00000000


	//----- nvinfo : EIATTR_FRAME_SIZE
	.align		4
.L_33:
        /*00cc*/ 	.byte	0x04, 0x11
        /*00ce*/ 	.short	(.L_35 - .L_34)
	.align		4
.L_34:
        /*00d0*/ 	.word	index@(_Z5errorPdS_S_S_S_S_S_S_S_ddddddddii)
        /*00d4*/ 	.word	0x00000000


	//----- nvinfo : EIATTR_REGCOUNT
	.align		4
.L_35:
        /*00d8*/ 	.byte	0x04, 0x2f
        /*00da*/ 	.short	(.L_37 - .L_36)
	.align		4
.L_36:
        /*00dc*/ 	.word	index@(_Z6acceptPdS_S_S_S_S_S_ddddddidi)
        /*00e0*/ 	.word	0x00000018


	//----- nvinfo : EIATTR_FRAME_SIZE
	.align		4
.L_37:
        /*00e4*/ 	.byte	0x04, 0x11
        /*00e6*/ 	.short	(.L_39 - .L_38)
	.align		4
.L_38:
        /*00e8*/ 	.word	index@(_Z6acceptPdS_S_S_S_S_S_ddddddidi)
        /*00ec*/ 	.word	0x00000000


	//----- nvinfo : EIATTR_MIN_STACK_SIZE
	.align		4
.L_39:
        /*00f0*/ 	.byte	0x04, 0x12
        /*00f2*/ 	.short	(.L_41 - .L_40)
	.align		4
.L_40:
        /*00f4*/ 	.word	index@(_Z6acceptPdS_S_S_S_S_S_ddddddidi)
        /*00f8*/ 	.word	0x00000000


	//----- nvinfo : EIATTR_MIN_STACK_SIZE
	.align		4
.L_41:
        /*00fc*/ 	.byte	0x04, 0x12
        /*00fe*/ 	.short	(.L_43 - .L_42)
	.align		4
.L_42:
        /*0100*/ 	.word	index@(_Z5errorPdS_S_S_S_S_S_S_S_ddddddddii)
        /*0104*/ 	.word	0x00000000


	//----- nvinfo : EIATTR_MIN_STACK_SIZE
	.align		4
.L_43:
        /*0108*/ 	.byte	0x04, 0x12
        /*010a*/ 	.short	(.L_45 - .L_44)
	.align		4
.L_44:
        /*010c*/ 	.word	index@(_Z5step6PdS_S_S_S_S_S_dddddii)
        /*0110*/ 	.word	0x00000000


	//----- nvinfo : EIATTR_MIN_STACK_SIZE
	.align		4
.L_45:
        /*0114*/ 	.byte	0x04, 0x12
        /*0116*/ 	.short	(.L_47 - .L_46)
	.align		4
.L_46:
        /*0118*/ 	.word	index@(_Z5step5PdS_S_S_S_S_ddddii)
        /*011c*/ 	.word	0x00000000


	//----- nvinfo : EIATTR_MIN_STACK_SIZE
	.align		4
.L_47:
        /*0120*/ 	.byte	0x04, 0x12
        /*0122*/ 	.short	(.L_49 - .L_48)
	.align		4
.L_48:
        /*0124*/ 	.word	index@(_Z5step4PdS_S_S_S_dddii)
        /*0128*/ 	.word	0x00000000


	//----- nvinfo : EIATTR_MIN_STACK_SIZE
	.align		4
.L_49:
        /*012c*/ 	.byte	0x04, 0x12
        /*012e*/ 	.short	(.L_51 - .L_50)
	.align		4
.L_50:
        /*0130*/ 	.word	index@(_Z5step3PdS_S_S_ddii)
        /*0134*/ 	.word	0x00000000


	//----- nvinfo : EIATTR_MIN_STACK_SIZE
	.align		4
.L_51:
        /*0138*/ 	.byte	0x04, 0x12
        /*013a*/ 	.short	(.L_53 - .L_52)
	.align		4
.L_52:
        /*013c*/ 	.word	index@(_Z4dydtdPdS_PiS0_idddi)
        /*0140*/ 	.word	0x00000000


	//----- nvinfo : EIATTR_MIN_STACK_SIZE
	.align		4
.L_53:
        /*0144*/ 	.byte	0x04, 0x12
        /*0146*/ 	.short	(.L_55 - .L_54)
	.align		4
.L_54:
        /*0148*/ 	.word	index@(_Z5dydt0dPdS_PiS0_ii)
        /*014c*/ 	.word	0x00000000
.L_55:


//--------------------- .nv.compat                --------------------------
	.section	.nv.compat,"",@"SHT_CUDA_COMPAT_INFO"
	.align	4
        /*0000*/ 	.byte	0x02, 0x09, 0x00, 0x00, 0x02, 0x02, 0x01, 0x00, 0x02, 0x05, 0x05, 0x00, 0x03, 0x07, 0x01, 0x01
        /*0010*/ 	.byte	0x02, 0x03, 0x00, 0x00, 0x02, 0x06, 0x01, 0x00, 0x04, 0x0b, 0x08, 0x00, 0x01, 0x00, 0x00, 0x00
        /*0020*/ 	.byte	0x00, 0x00, 0x00, 0x00


//--------------------- .nv.info._Z6acceptPdS_S_S_S_S_S_ddddddidi --------------------------
	.section	.nv.info._Z6acceptPdS_S_S_S_S_S_ddddddidi,"",@"SHT_CUDA_INFO"
	.sectionflags	@""
	.align	4


	//----- nvinfo : EIATTR_CUDA_API_VERSION
	.align		4
        /*0000*/ 	.byte	0x04, 0x37
        /*0002*/ 	.short	(.L_57 - .L_56)
.L_56:
        /*0004*/ 	.word	0x00000082


	//----- nvinfo : EIATTR_KPARAM_INFO
	.align		4
.L_57:
        /*0008*/ 	.byte	0x04, 0x17
        /*000a*/ 	.short	(.L_59 - .L_58)
.L_58:
        /*000c*/ 	.word	0x00000000
        /*0010*/ 	.short	0x000f
        /*0012*/ 	.short	0x0078
        /*0014*/ 	.byte	0x00, 0xf0, 0x11, 0x00


	//----- nvinfo : EIATTR_KPARAM_INFO
	.align		4
.L_59:
        /*0018*/ 	.byte	0x04, 0x17
        /*001a*/ 	.short	(.L_61 - .L_60)
.L_60:
        /*001c*/ 	.word	0x00000000
        /*0020*/ 	.short	0x000e
        /*0022*/ 	.short	0x0070
        /*0024*/ 	.byte	0x00, 0xf0, 0x21, 0x00


	//----- nvinfo : EIATTR_KPARAM_INFO
	.align		4
.L_61:
        /*0028*/ 	.byte	0x04, 0x17
        /*002a*/ 	.short	(.L_63 - .L_62)
.L_62:
        /*002c*/ 	.word	0x00000000
        /*0030*/ 	.short	0x000d
        /*0032*/ 	.short	0x0068
        /*0034*/ 	.byte	0x00, 0xf0, 0x11, 0x00


	//----- nvinfo : EIATTR_KPARAM_INFO
	.align		4
.L_63:
        /*0038*/ 	.byte	0x04, 0x17
        /*003a*/ 	.short	(.L_65 - .L_64)
.L_64:
        /*003c*/ 	.word	0x00000000
        /*0040*/ 	.short	0x000c
        /*0042*/ 	.short	0x0060
        /*0044*/ 	.byte	0x00, 0xf0, 0x21, 0x00


	//----- nvinfo : EIATTR_KPARAM_INFO
	.align		4
.L_65:
        /*0048*/ 	.byte	0x04, 0x17
        /*004a*/ 	.short	(.L_67 - .L_66)
.L_66:
        /*004c*/ 	.word	0x00000000
        /*0050*/ 	.short	0x000b
        /*0052*/ 	.short	0x0058
        /*0054*/ 	.byte	0x00, 0xf0, 0x21, 0x00


	//----- nvinfo : EIATTR_KPARAM_INFO
	.align		4
.L_67:
        /*0058*/ 	.byte	0x04, 0x17
        /*005a*/ 	.short	(.L_69 - .L_68)
.L_68:
        /*005c*/ 	.word	0x00000000
        /*0060*/ 	.short	0x000a
        /*0062*/ 	.short	0x0050
        /*0064*/ 	.byte	0x00, 0xf0, 0x21, 0x00


	//----- nvinfo : EIATTR_KPARAM_INFO
	.align		4
.L_69:
        /*0068*/ 	.byte	0x04, 0x17
        /*006a*/ 	.short	(.L_71 - .L_70)
.L_70:
        /*006c*/ 	.word	0x00000000
        /*0070*/ 	.short	0x0009
        /*0072*/ 	.short	0x0048
        /*0074*/ 	.byte	0x00, 0xf0, 0x21, 0x00


	//----- nvinfo : EIATTR_KPARAM_INFO
	.align		4
.L_71:
        /*0078*/ 	.byte	0x04, 0x17
        /*007a*/ 	.short	(.L_73 - .L_72)
.L_72:
        /*007c*/ 	.word	0x00000000
        /*0080*/ 	.short	0x0008
        /*0082*/ 	.short	0x0040
        /*0084*/ 	.byte	0x00, 0xf0, 0x21, 0x00


	//----- nvinfo : EIATTR_KPARAM_INFO
	.align		4
.L_73:
        /*0088*/ 	.byte	0x04, 0x17
        /*008a*/ 	.short	(.L_75 - .L_74)
.L_74:
        /*008c*/ 	.word	0x00000000
        /*0090*/ 	.short	0x0007
        /*0092*/ 	.short	0x0038
        /*0094*/ 	.byte	0x00, 0xf0, 0x21, 0x00


	//----- nvinfo : EIATTR_KPARAM_INFO
	.align		4
.L_75:
        /*0098*/ 	.byte	0x04, 0x17
        /*009a*/ 	.short	(.L_77 - .L_76)
.L_76:
        /*009c*/ 	.word	0x00000000
        /*00a0*/ 	.short	0x0006
        /*00a2*/ 	.short	0x0030
        /*00a4*/ 	.byte	0x00, 0xf5, 0x21, 0x00


	//----- nvinfo : EIATTR_KPARAM_INFO
	.align		4
.L_77:
        /*00a8*/ 	.byte	0x04, 0x17
        /*00aa*/ 	.short	(.L_79 - .L_78)
.L_78:
        /*00ac*/ 	.word	0x00000000
        /*00b0*/ 	.short	0x0005
        /*00b2*/ 	.short	0x0028
        /*00b4*/ 	.byte	0x00, 0xf5, 0x21, 0x00


	//----- nvinfo : EIATTR_KPARAM_INFO
	.align		4
.L_79:
        /*00b8*/ 	.byte	0x04, 0x17
        /*00ba*/ 	.short	(.L_81 - .L_80)
.L_80:
        /*00bc*/ 	.word	0x00000000
        /*00c0*/ 	.short	0x0004
        /*00c2*/ 	.short	0x0020
        /*00c4*/ 	.byte	0x00, 0xf5, 0x21, 0x00


	//----- nvinfo : EIATTR_KPARAM_INFO
	.align		4
.L_81:
        /*00c8*/ 	.byte	0x04, 0x17
        /*00ca*/ 	.short	(.L_83 - .L_82)
.L_82:
        /*00cc*/ 	.word	0x00000000
        /*00d0*/ 	.short	0x0003
        /*00d2*/ 	.short	0x0018
        /*00d4*/ 	.byte	0x00, 0xf5, 0x21, 0x00


	//----- nvinfo : EIATTR_KPARAM_INFO
	.align		4
.L_83:
        /*00d8*/ 	.byte	0x04, 0x17
        /*00da*/ 	.short	(.L_85 - .L_84)
.L_84:
        /*00dc*/ 	.word	0x00000000
        /*00e0*/ 	.short	0x0002
        /*00e2*/ 	.short	0x0010
        /*00e4*/ 	.byte	0x00, 0xf5, 0x21, 0x00


	//----- nvinfo : EIATTR_KPARAM_INFO
	.align		4
.L_85:
        /*00e8*/ 	.byte	0x04, 0x17
        /*00ea*/ 	.short	(.L_87 - .L_86)
.L_86:
        /*00ec*/ 	.word	0x00000000
        /*00f0*/ 	.short	0x0001
        /*00f2*/ 	.short	0x0008
        /*00f4*/ 	.byte	0x00, 0xf5, 0x21, 0x00


	//----- nvinfo : EIATTR_KPARAM_INFO
	.align		4
.L_87:
        /*00f8*/ 	.byte	0x04, 0x17
        /*00fa*/ 	.short	(.L_89 - .L_88)
.L_88:
        /*00fc*/ 	.word	0x00000000
        /*0100*/ 	.short	0x0000
        /*0102*/ 	.short	0x0000
        /*0104*/ 	.byte	0x00, 0xf5, 0x21, 0x00


	//----- nvinfo : EIATTR_SPARSE_MMA_MASK
	.align		4
.L_89:
        /*0108*/ 	.byte	0x03, 0x50
        /*010a*/ 	.short	0x0000


	//----- nvinfo : EIATTR_MAXREG_COUNT
	.align		4
        /*010c*/ 	.byte	0x03, 0x1b
        /*010e*/ 	.short	0x00ff


	//----- nvinfo : EIATTR_MERCURY_ISA_VERSION
	.align		4
        /*0110*/ 	.byte	0x03, 0x5f
        /*0112*/ 	.short	0x0101


	//----- nvinfo : EIATTR_VRC_CTA_INIT_COUNT
	.align		4
        /*0114*/ 	.byte	0x02, 0x4a
	.zero		1
	.zero		1


	//----- nvinfo : EIATTR_EXIT_INSTR_OFFSETS
	.align		4
        /*0118*/ 	.byte	0x04, 0x1c
        /*011a*/ 	.short	(.L_91 - .L_90)


	//   ....[0]....
.L_90:
        /*011c*/ 	.word	0x000000a0


	//   ....[1]....
        /*0120*/ 	.word	0x00000c50


	//   ....[2]....
        /*0124*/ 	.word	0x00000e60


	//----- nvinfo : EIATTR_CRS_STACK_SIZE
	.align		4
.L_91:
        /*0128*/ 	.byte	0x04, 0x1e
        /*012a*/ 	.short	(.L_93 - .L_92)
.L_92:
        /*012c*/ 	.word	0x00000000


	//----- nvinfo : EIATTR_CBANK_PARAM_SIZE
	.align		4
.L_93:
        /*0130*/ 	.byte	0x03, 0x19
        /*0132*/ 	.short	0x007c


	//----- nvinfo : EIATTR_PARAM_CBANK
	.align		4
        /*0134*/ 	.byte	0x04, 0x0a
        /*0136*/ 	.short	(.L_95 - .L_94)
	.align		4
.L_94:
        /*0138*/ 	.word	index@(.nv.constant0._Z6acceptPdS_S_S_S_S_S_ddddddidi)
        /*013c*/ 	.short	0x0380
        /*013e*/ 	.short	0x007c


	//----- nvinfo : EIATTR_SW_WAR
	.align		4
.L_95:
        /*0140*/ 	.byte	0x04, 0x36
        /*0142*/ 	.short	(.L_97 - .L_96)
.L_96:
        /*0144*/ 	.word	0x00000008
.L_97:


//--------------------- .nv.info._Z5errorPdS_S_S_S_S_S_S_S_ddddddddii --------------------------
	.section	.nv.info._Z5errorPdS_S_S_S_S_S_S_S_ddddddddii,"",@"SHT_CUDA_INFO"
	.sectionflags	@""
	.align	4


	//----- nvinfo : EIATTR_CUDA_API_VERSION
	.align		4
        /*0000*/ 	.byte	0x04, 0x37
        /*0002*/ 	.short	(.L_99 - .L_98)
.L_98:
        /*0004*/ 	.word	0x00000082


	//----- nvinfo : EIATTR_KPARAM_INFO
	.align		4
.L_99:
        /*0008*/ 	.byte	0x04, 0x17
        /*000a*/ 	.short	(.L_101 - .L_100)
.L_100:
        /*000c*/ 	.word	0x00000000
        /*0010*/ 	.short	0x0012
        /*0012*/ 	.short	0x008c
        /*0014*/ 	.byte	0x00, 0xf0, 0x11, 0x00


	//----- nvinfo : EIATTR_KPARAM_INFO
	.align		4
.L_101:
        /*0018*/ 	.byte	0x04, 0x17
        /*001a*/ 	.short	(.L_103 - .L_102)
.L_102:
        /*001c*/ 	.word	0x00000000
        /*0020*/ 	.short	0x0011
        /*0022*/ 	.short	0x0088
        /*0024*/ 	.byte	0x00, 0xf0, 0x11, 0x00


	//----- nvinfo : EIATTR_KPARAM_INFO
	.align		4
.L_103:
        /*0028*/ 	.byte	0x04, 0x17
        /*002a*/ 	.short	(.L_105 - .L_104)
.L_104:
        /*002c*/ 	.word	0x00000000
        /*0030*/ 	.short	0x0010
        /*0032*/ 	.short	0x0080
        /*0034*/ 	.byte	0x00, 0xf0, 0x21, 0x00


	//----- nvinfo : EIATTR_KPARAM_INFO
	.align		4
.L_105:
        /*0038*/ 	.byte	0x04, 0x17
        /*003a*/ 	.short	(.L_107 - .L_106)
.L_106:
        /*003c*/ 	.word	0x00000000
        /*0040*/ 	.short	0x000f
        /*0042*/ 	.short	0x0078
        /*0044*/ 	.byte	0x00, 0xf0, 0x21, 0x00


	//----- nvinfo : EIATTR_KPARAM_INFO
	.align		4
.L_107:
        /*0048*/ 	.byte	0x04, 0x17
        /*004a*/ 	.short	(.L_109 - .L_108)
.L_108:
        /*004c*/ 	.word	0x00000000
        /*0050*/ 	.short	0x000e
        /*0052*/ 	.short	0x0070
        /*0054*/ 	.byte	0x00, 0xf0, 0x21, 0x00


	//----- nvinfo : EIATTR_KPARAM_INFO
	.align		4
.L_109:
        /*0058*/ 	.byte	0x04, 0x17
        /*005a*/ 	.short	(.L_111 - .L_110)
.L_110:
        /*005c*/ 	.word	0x00000000
        /*0060*/ 	.short	0x000d
        /*0062*/ 	.short	0x0068
        /*0064*/ 	.byte	0x00, 0xf0, 0x21, 0x00


	//----- nvinfo : EIATTR_KPARAM_INFO
	.align		4
.L_111:
        /*0068*/ 	.byte	0x04, 0x17
        /*006a*/ 	.short	(.L_113 - .L_112)
.L_112:
        /*006c*/ 	.word	0x00000000
        /*0070*/ 	.short	0x000c
        /*0072*/ 	.short	0x0060
        /*0074*/ 	.byte	0x00, 0xf0, 0x21, 0x00


	//----- nvinfo : EIATTR_KPARAM_INFO
	.align		4
.L_113:
        /*0078*/ 	.byte	0x04, 0x17
        /*007a*/ 	.short	(.L_115 - .L_114)
.L_114:
        /*007c*/ 	.word	0x00000000
        /*0080*/ 	.short	0x000b
        /*0082*/ 	.short	0x0058
        /*0084*/ 	.byte	0x00, 0xf0, 0x21, 0x00


	//----- nvinfo : EIATTR_KPARAM_INFO
	.align		4
.L_115:
        /*0088*/ 	.byte	0x04, 0x17
        /*008a*/ 	.short	(.L_117 - .L_116)
.L_116:
        /*008c*/ 	.word	0x00000000
        /*0090*/ 	.short	0x000a
        /*0092*/ 	.short	0x0050
        /*0094*/ 	.byte	0x00, 0xf0, 0x21, 0x00


	//----- nvinfo : EIATTR_KPARAM_INFO
	.align		4
.L_117:
        /*0098*/ 	.byte	0x04, 0x17
        /*009a*/ 	.short	(.L_119 - .L_118)
.L_118:
        /*009c*/ 	.word	0x00000000
        /*00a0*/ 	.short	0x0009
        /*00a2*/ 	.short	0x0048
        /*00a4*/ 	.byte	0x00, 0xf0, 0x21, 0x00


	//----- nvinfo : EIATTR_KPARAM_INFO
	.align		4
.L_119:
        /*00a8*/ 	.byte	0x04, 0x17
        /*00aa*/ 	.short	(.L_121 - .L_120)
.L_120:
        /*00ac*/ 	.word	0x00000000
        /*00b0*/ 	.short	0x0008
        /*00b2*/ 	.short	0x0040
        /*00b4*/ 	.byte	0x00, 0xf5, 0x21, 0x00


	//----- nvinfo : EIATTR_KPARAM_INFO
	.align		4
.L_121:
        /*00b8*/ 	.byte	0x04, 0x17
        /*00ba*/ 	.short	(.L_123 - .L_122)
.L_122:
        /*00bc*/ 	.word	0x00000000
        /*00c0*/ 	.short	0x0007
        /*00c2*/ 	.short	0x0038
        /*00c4*/ 	.byte	0x00, 0xf5, 0x21, 0x00


	//----- nvinfo : EIATTR_KPARAM_INFO
	.align		4
.L_123:
        /*00c8*/ 	.byte	0x04, 0x17
        /*00ca*/ 	.short	(.L_125 - .L_124)
.L_124:
        /*00cc*/ 	.word	0x00000000
        /*00d0*/ 	.short	0x0006
        /*00d2*/ 	.short	0x0030
        /*00d4*/ 	.byte	0x00, 0xf5, 0x21, 0x00


	//----- nvinfo : EIATTR_KPARAM_INFO
	.align		4
.L_125:
        /*00d8*/ 	.byte	0x04, 0x17
        /*00da*/ 	.short	(.L_127 - .L_126)
.L_126:
        /*00dc*/ 	.word	0x00000000
        /*00e0*/ 	.short	0x0005
        /*00e2*/ 	.short	0x0028
        /*00e4*/ 	.byte	0x00, 0xf5, 0x21, 0x00


	//----- nvinfo : EIATTR_KPARAM_INFO
	.align		4
.L_127:
        /*00e8*/ 	.byte	0x04, 0x17
        /*00ea*/ 	.short	(.L_129 - .L_128)
.L_128:
        /*00ec*/ 	.word	0x00000000
        /*00f0*/ 	.short	0x0004
        /*00f2*/ 	.short	0x0020
        /*00f4*/ 	.byte	0x00, 0xf5, 0x21, 0x00


	//----- nvinfo : EIATTR_KPARAM_INFO
	.align		4
.L_129:
        /*00f8*/ 	.byte	0x04, 0x17
        /*00fa*/ 	.short	(.L_131 - .L_130)
.L_130:
        /*00fc*/ 	.word	0x00000000
        /*0100*/ 	.short	0x0003
        /*0102*/ 	.short	0x0018
        /*0104*/ 	.byte	0x00, 0xf5, 0x21, 0x00


	//----- nvinfo : EIATTR_KPARAM_INFO
	.align		4
.L_131:
        /*0108*/ 	.byte	0x04, 0x17
        /*010a*/ 	.short	(.L_133 - .L_132)
.L_132:
        /*010c*/ 	.word	0x00000000
        /*0110*/ 	.short	0x0002
        /*0112*/ 	.short	0x0010
        /*0114*/ 	.byte	0x00, 0xf5, 0x21, 0x00


	//----- nvinfo : EIATTR_KPARAM_INFO
	.align		4
.L_133:
        /*0118*/ 	.byte	0x04, 0x17
        /*011a*/ 	.short	(.L_135 - .L_134)
.L_134:
        /*011c*/ 	.word	0x00000000
        /*0120*/ 	.short	0x0001
        /*0122*/ 	.short	0x0008
        /*0124*/ 	.byte	0x00, 0xf5, 0x21, 0x00


	//----- nvinfo : EIATTR_KPARAM_INFO
	.align		4
.L_135:
        /*0128*/ 	.byte	0x04, 0x17
        /*012a*/ 	.short	(.L_137 - .L_136)
.L_136:
        /*012c*/ 	.word	0x00000000
        /*0130*/ 	.short	0x0000
        /*0132*/ 	.short	0x0000
        /*0134*/ 	.byte	0x00, 0xf5, 0x21, 0x00


	//----- nvinfo : EIATTR_SPARSE_MMA_MASK
	.align		4
.L_137:
        /*0138*/ 	.byte	0x03, 0x50
        /*013a*/ 	.short	0x0000


	//----- nvinfo : EIATTR_MAXREG_COUNT
	.align		4
        /*013c*/ 	.byte	0x03, 0x1b
        /*013e*/ 	.short	0x00ff


	//----- nvinfo : EIATTR_MERCURY_ISA_VERSION
	.align		4
        /*0140*/ 	.byte	0x03, 0x5f
        /*0142*/ 	.short	0x0101


	//----- nvinfo : EIATTR_VRC_CTA_INIT_COUNT
	.align		4
        /*0144*/ 	.byte	0x02, 0x4a
	.zero		1
	.zero		1


	//----- nvinfo : EIATTR_EXIT_INSTR_OFFSETS
	.align		4
        /*0148*/ 	.byte	0x04, 0x1c
        /*014a*/ 	.short	(.L_139 - .L_138)


	//   ....[0]....
.L_138:
        /*014c*/ 	.word	0x00000090


	//   ....[1]....
        /*0150*/ 	.word	0x00000410


	//----- nvinfo : EIATTR_CRS_STACK_SIZE
	.align		4
.L_139:
        /*0154*/ 	.byte	0x04, 0x1e
        /*0156*/ 	.short	(.L_141 - .L_140)
.L_140:
        /*0158*/ 	.word	0x00000000


	//----- nvinfo : EIATTR_CBANK_PARAM_SIZE
	.align		4
.L_141:
        /*015c*/ 	.byte	0x03, 0x19
        /*015e*/ 	.short	0x0090


	//----- nvinfo : EIATTR_PARAM_CBANK
	.align		4
        /*0160*/ 	.byte	0x04, 0x0a
        /*0162*/ 	.short	(.L_143 - .L_142)
	.align		4
.L_142:
        /*0164*/ 	.word	index@(.nv.constant0._Z5errorPdS_S_S_S_S_S_S_S_ddddddddii)
        /*0168*/ 	.short	0x0380
        /*016a*/ 	.short	0x0090


	//----- nvinfo : EIATTR_SW_WAR
	.align		4
.L_143:
        /*016c*/ 	.byte	0x04, 0x36
        /*016e*/ 	.short	(.L_145 - .L_144)
.L_144:
        /*0170*/ 	.word	0x00000008
.L_145:


//--------------------- .nv.info._Z5step6PdS_S_S_S_S_S_dddddii --------------------------
	.section	.nv.info._Z5step6PdS_S_S_S_S_S_dddddii,"",@"SHT_CUDA_INFO"
	.sectionflags	@""
	.align	4


	//----- nvinfo : EIATTR_CUDA_API_VERSION
	.align		4
        /*0000*/ 	.byte	0x04, 0x37
        /*0002*/ 	.short	(.L_147 - .L_146)
.L_146:
        /*0004*/ 	.word	0x00000082


	//----- nvinfo : EIATTR_KPARAM_INFO
	.align		4
.L_147:
        /*0008*/ 	.byte	0x04, 0x17
        /*000a*/ 	.short	(.L_149 - .L_148)
.L_148:
        /*000c*/ 	.word	0x00000000
        /*0010*/ 	.short	0x000d
        /*0012*/ 	.short	0x0064
        /*0014*/ 	.byte	0x00, 0xf0, 0x11, 0x00


	//----- nvinfo : EIATTR_KPARAM_INFO
	.align		4
.L_149:
        /*0018*/ 	.byte	0x04, 0x17
        /*001a*/ 	.short	(.L_151 - .L_150)
.L_150:
        /*001c*/ 	.word	0x00000000
        /*0020*/ 	.short	0x000c
        /*0022*/ 	.short	0x0060
        /*0024*/ 	.byte	0x00, 0xf0, 0x11, 0x00


	//----- nvinfo : EIATTR_KPARAM_INFO
	.align		4
.L_151:
        /*0028*/ 	.byte	0x04, 0x17
        /*002a*/ 	.short	(.L_153 - .L_152)
.L_152:
        /*002c*/ 	.word	0x00000000
        /*0030*/ 	.short	0x000b
        /*0032*/ 	.short	0x0058
        /*0034*/ 	.byte	0x00, 0xf0, 0x21, 0x00


	//----- nvinfo : EIATTR_KPARAM_INFO
	.align		4
.L_153:
        /*0038*/ 	.byte	0x04, 0x17
        /*003a*/ 	.short	(.L_155 - .L_154)
.L_154:
        /*003c*/ 	.word	0x00000000
        /*0040*/ 	.short	0x000a
        /*0042*/ 	.short	0x0050
        /*0044*/ 	.byte	0x00, 0xf0, 0x21, 0x00


	//----- nvinfo : EIATTR_KPARAM_INFO
	.align		4
.L_155:
        /*0048*/ 	.byte	0x04, 0x17
        /*004a*/ 	.short	(.L_157 - .L_156)
.L_156:
        /*004c*/ 	.word	0x00000000
        /*0050*/ 	.short	0x0009
        /*0052*/ 	.short	0x0048
        /*0054*/ 	.byte	0x00, 0xf0, 0x21, 0x00


	//----- nvinfo : EIATTR_KPARAM_INFO
	.align		4
.L_157:
        /*0058*/ 	.byte	0x04, 0x17
        /*005a*/ 	.short	(.L_159 - .L_158)
.L_158:
        /*005c*/ 	.word	0x00000000
        /*0060*/ 	.short	0x0008
        /*0062*/ 	.short	0x0040
        /*0064*/ 	.byte	0x00, 0xf0, 0x21, 0x00


	//----- nvinfo : EIATTR_KPARAM_INFO
	.align		4
.L_159:
        /*0068*/ 	.byte	0x04, 0x17
        /*006a*/ 	.short	(.L_161 - .L_160)
.L_160:
        /*006c*/ 	.word	0x00000000
        /*0070*/ 	.short	0x0007
        /*0072*/ 	.short	0x0038
        /*0074*/ 	.byte	0x00, 0xf0, 0x21, 0x00


	//----- nvinfo : EIATTR_KPARAM_INFO
	.align		4
.L_161:
        /*0078*/ 	.byte	0x04, 0x17
        /*007a*/ 	.short	(.L_163 - .L_162)
.L_162:
        /*007c*/ 	.word	0x00000000
        /*0080*/ 	.short	0x0006
        /*0082*/ 	.short	0x0030
        /*0084*/ 	.byte	0x00, 0xf5, 0x21, 0x00


	//----- nvinfo : EIATTR_KPARAM_INFO
	.align		4
.L_163:
        /*0088*/ 	.byte	0x04, 0x17
        /*008a*/ 	.short	(.L_165 - .L_164)
.L_164:
        /*008c*/ 	.word	0x00000000
        /*0090*/ 	.short	0x0005
        /*0092*/ 	.short	0x0028
        /*0094*/ 	.byte	0x00, 0xf5, 0x21, 0x00


	//----- nvinfo : EIATTR_KPARAM_INFO
	.align		4
.L_165:
        /*0098*/ 	.byte	0x04, 0x17
        /*009a*/ 	.short	(.L_167 - .L_166)
.L_166:
        /*009c*/ 	.word	0x00000000
        /*00a0*/ 	.short	0x0004
        /*00a2*/ 	.short	0x0020
        /*00a4*/ 	.byte	0x00, 0xf5, 0x21, 0x00


	//----- nvinfo : EIATTR_KPARAM_INFO
	.align		4
.L_167:
        /*00a8*/ 	.byte	0x04, 0x17
        /*00aa*/ 	.short	(.L_169 - .L_168)
.L_168:
        /*00ac*/ 	.word	0x00000000
        /*00b0*/ 	.short	0x0003
        /*00b2*/ 	.short	0x0018
        /*00b4*/ 	.byte	0x00, 0xf5, 0x21, 0x00


	//----- nvinfo : EIATTR_KPARAM_INFO
	.align		4
.L_169:
        /*00b8*/ 	.byte	0x04, 0x17
        /*00ba*/ 	.short	(.L_171 - .L_170)
.L_170:
        /*00bc*/ 	.word	0x00000000
        /*00c0*/ 	.short	0x0002
        /*00c2*/ 	.short	0x0010
        /*00c4*/ 	.byte	0x00, 0xf5, 0x21, 0x00


	//----- nvinfo : EIATTR_KPARAM_INFO
	.align		4
.L_171:
        /*00c8*/ 	.byte	0x04, 0x17
        /*00ca*/ 	.short	(.L_173 - .L_172)
.L_172:
        /*00cc*/ 	.word	0x00000000
        /*00d0*/ 	.short	0x0001
        /*00d2*/ 	.short	0x0008
        /*00d4*/ 	.byte	0x00, 0xf5, 0x21, 0x00


	//----- nvinfo : EIATTR_KPARAM_INFO
	.align		4
.L_173:
        /*00d8*/ 	.byte	0x04, 0x17
        /*00da*/ 	.short	(.L_175 - .L_174)
.L_174:
        /*00dc*/ 	.word	0x00000000
        /*00e0*/ 	.short	0x0000
        /*00e2*/ 	.short	0x0000
        /*00e4*/ 	.byte	0x00, 0xf5, 0x21, 0x00


	//----- nvinfo : EIATTR_SPARSE_MMA_MASK
	.align		4
.L_175:
        /*00e8*/ 	.byte	0x03, 0x50
        /*00ea*/ 	.short	0x0000


	//----- nvinfo : EIATTR_MAXREG_COUNT
	.align		4
        /*00ec*/ 	.byte	0x03, 0x1b
        /*00ee*/ 	.short	0x00ff


	//----- nvinfo : EIATTR_MERCURY_ISA_VERSION
	.align		4
        /*00f0*/ 	.byte	0x03, 0x5f
        /*00f2*/ 	.short	0x0101


	//----- nvinfo : EIATTR_VRC_CTA_INIT_COUNT
	.align		4
        /*00f4*/ 	.byte	0x02, 0x4a
	.zero		1
	.zero		1


	//----- nvinfo : EIATTR_EXIT_INSTR_OFFSETS
	.align		4
        /*00f8*/ 	.byte	0x04, 0x1c
        /*00fa*/ 	.short	(.L_177 - .L_176)


	//   ....[0]....
.L_176:
        /*00fc*/ 	.word	0x00000090


	//   ....[1]....
        /*0100*/ 	.word	0x00000280


	//----- nvinfo : EIATTR_CBANK_PARAM_SIZE
	.align		4
.L_177:
        /*0104*/ 	.byte	0x03, 0x19
        /*0106*/ 	.short	0x0068


	//----- nvinfo : EIATTR_PARAM_CBANK
	.align		4
        /*0108*/ 	.byte	0x04, 0x0a
        /*010a*/ 	.short	(.L_179 - .L_178)
	.align		4
.L_178:
        /*010c*/ 	.word	index@(.nv.constant0._Z5step6PdS_S_S_S_S_S_dddddii)
        /*0110*/ 	.short	0x0380
        /*0112*/ 	.short	0x0068


	//----- nvinfo : EIATTR_SW_WAR
	.align		4
.L_179:
        /*0114*/ 	.byte	0x04, 0x36
        /*0116*/ 	.short	(.L_181 - .L_180)
.L_180:
        /*0118*/ 	.word	0x00000008
.L_181:


//--------------------- .nv.info._Z5step5PdS_S_S_S_S_ddddii --------------------------
	.section	.nv.info._Z5step5PdS_S_S_S_S_ddddii,"",@"SHT_CUDA_INFO"
	.sectionflags	@""
	.align	4


	//----- nvinfo : EIATTR_CUDA_API_VERSION
	.align		4
        /*0000*/ 	.byte	0x04, 0x37
        /*0002*/ 	.short	(.L_183 - .L_182)
.L_182:
        /*0004*/ 	.word	0x00000082


	//----- nvinfo : EIATTR_KPARAM_INFO
	.align		4
.L_183:
        /*0008*/ 	.byte	0x04, 0x17
        /*000a*/ 	.short	(.L_185 - .L_184)
.L_184:
        /*000c*/ 	.word	0x00000000
        /*0010*/ 	.short	0x000b
        /*0012*/ 	.short	0x0054
        /*0014*/ 	.byte	0x00, 0xf0, 0x11, 0x00


	//----- nvinfo : EIATTR_KPARAM_INFO
	.align		4
.L_185:
        /*0018*/ 	.byte	0x04, 0x17
        /*001a*/ 	.short	(.L_187 - .L_186)
.L_186:
        /*001c*/ 	.word	0x00000000
        /*0020*/ 	.short	0x000a
        /*0022*/ 	.short	0x0050
        /*0024*/ 	.byte	0x00, 0xf0, 0x11, 0x00


	//----- nvinfo : EIATTR_KPARAM_INFO
	.align		4
.L_187:
        /*0028*/ 	.byte	0x04, 0x17
        /*002a*/ 	.short	(.L_189 - .L_188)
.L_188:
        /*002c*/ 	.word	0x00000000
        /*0030*/ 	.short	0x0009
        /*0032*/ 	.short	0x0048
        /*0034*/ 	.byte	0x00, 0xf0, 0x21, 0x00


	//----- nvinfo : EIATTR_KPARAM_INFO
	.align		4
.L_189:
        /*0038*/ 	.byte	0x04, 0x17
        /*003a*/ 	.short	(.L_191 - .L_190)
.L_190:
        /*003c*/ 	.word	0x00000000
        /*0040*/ 	.short	0x0008
        /*0042*/ 	.short	0x0040
        /*0044*/ 	.byte	0x00, 0xf0, 0x21, 0x00


	//----- nvinfo : EIATTR_KPARAM_INFO
	.align		4
.L_191:
        /*0048*/ 	.byte	0x04, 0x17
        /*004a*/ 	.short	(.L_193 - .L_192)
.L_192:
        /*004c*/ 	.word	0x00000000
        /*0050*/ 	.short	0x0007
        /*0052*/ 	.short	0x0038
        /*0054*/ 	.byte	0x00, 0xf0, 0x21, 0x00


	//----- nvinfo : EIATTR_KPARAM_INFO
	.align		4
.L_193:
        /*0058*/ 	.byte	0x04, 0x17
        /*005a*/ 	.short	(.L_195 - .L_194)
.L_194:
        /*005c*/ 	.word	0x00000000
        /*0060*/ 	.short	0x0006
        /*0062*/ 	.short	0x0030
        /*0064*/ 	.byte	0x00, 0xf0, 0x21, 0x00


	//----- nvinfo : EIATTR_KPARAM_INFO
	.align		4
.L_195:
        /*0068*/ 	.byte	0x04, 0x17
        /*006a*/ 	.short	(.L_197 - .L_196)
.L_196:
        /*006c*/ 	.word	0x00000000
        /*0070*/ 	.short	0x0005
        /*0072*/ 	.short	0x0028
        /*0074*/ 	.byte	0x00, 0xf5, 0x21, 0x00


	//----- nvinfo : EIATTR_KPARAM_INFO
	.align		4
.L_197:
        /*0078*/ 	.byte	0x04, 0x17
        /*007a*/ 	.short	(.L_199 - .L_198)
.L_198:
        /*007c*/ 	.word	0x00000000
        /*0080*/ 	.short	0x0004
        /*0082*/ 	.short	0x0020
        /*0084*/ 	.byte	0x00, 0xf5, 0x21, 0x00


	//----- nvinfo : EIATTR_KPARAM_INFO
	.align		4
.L_199:
        /*0088*/ 	.byte	0x04, 0x17
        /*008a*/ 	.short	(.L_201 - .L_200)
.L_200:
        /*008c*/ 	.word	0x00000000
        /*0090*/ 	.short	0x0003
        /*0092*/ 	.short	0x0018
        /*0094*/ 	.byte	0x00, 0xf5, 0x21, 0x00


	//----- nvinfo : EIATTR_KPARAM_INFO
	.align		4
.L_201:
        /*0098*/ 	.byte	0x04, 0x17
        /*009a*/ 	.short	(.L_203 - .L_202)
.L_202:
        /*009c*/ 	.word	0x00000000
        /*00a0*/ 	.short	0x0002
        /*00a2*/ 	.short	0x0010
        /*00a4*/ 	.byte	0x00, 0xf5, 0x21, 0x00


	//----- nvinfo : EIATTR_KPARAM_INFO
	.align		4
.L_203:
        /*00a8*/ 	.byte	0x04, 0x17
        /*00aa*/ 	.short	(.L_205 - .L_204)
.L_204:
        /*00ac*/ 	.word	0x00000000
        /*00b0*/ 	.short	0x0001
        /*00b2*/ 	.short	0x0008
        /*00b4*/ 	.byte	0x00, 0xf5, 0x21, 0x00


	//----- nvinfo : EIATTR_KPARAM_INFO
	.align		4
.L_205:
        /*00b8*/ 	.byte	0x04, 0x17
        /*00ba*/ 	.short	(.L_207 - .L_206)
.L_206:
        /*00bc*/ 	.word	0x00000000
        /*00c0*/ 	.short	0x0000
        /*00c2*/ 	.short	0x0000
        /*00c4*/ 	.byte	0x00, 0xf5, 0x21, 0x00


	//----- nvinfo : EIATTR_SPARSE_MMA_MASK
	.align		4
.L_207:
        /*00c8*/ 	.byte	0x03, 0x50
        /*00ca*/ 	.short	0x0000


	//----- nvinfo : EIATTR_MAXREG_COUNT
	.align		4
        /*00cc*/ 	.byte	0x03, 0x1b
        /*00ce*/ 	.short	0x00ff


	//----- nvinfo : EIATTR_MERCURY_ISA_VERSION
	.align		4
        /*00d0*/ 	.byte	0x03, 0x5f
        /*00d2*/ 	.short	0x0101


	//----- nvinfo : EIATTR_VRC_CTA_INIT_COUNT
	.align		4
        /*00d4*/ 	.byte	0x02, 0x4a
	.zero		1
	.zero		1


	//----- nvinfo : EIATTR_EXIT_INSTR_OFFSETS
	.align		4
        /*00d8*/ 	.byte	0x04, 0x1c
        /*00da*/ 	.short	(.L_209 - .L_208)


	//   ....[0]....
.L_208:
        /*00dc*/ 	.word	0x00000090


	//   ....[1]....
        /*00e0*/ 	.word	0x00000230


	//----- nvinfo : EIATTR_CBANK_PARAM_SIZE
	.align		4
.L_209:
        /*00e4*/ 	.byte	0x03, 0x19
        /*00e6*/ 	.short	0x0058


	//----- nvinfo : EIATTR_PARAM_CBANK
	.align		4
        /*00e8*/ 	.byte	0x04, 0x0a
        /*00ea*/ 	.short	(.L_211 - .L_210)
	.align		4
.L_210:
        /*00ec*/ 	.word	index@(.nv.constant0._Z5step5PdS_S_S_S_S_ddddii)
        /*00f0*/ 	.short	0x0380
        /*00f2*/ 	.short	0x0058


	//----- nvinfo : EIATTR_SW_WAR
	.align		4
.L_211:
        /*00f4*/ 	.byte	0x04, 0x36
        /*00f6*/ 	.short	(.L_213 - .L_212)
.L_212:
        /*00f8*/ 	.word	0x00000008
.L_213:


//--------------------- .nv.info._Z5step4PdS_S_S_S_dddii --------------------------
	.section	.nv.info._Z5step4PdS_S_S_S_dddii,"",@"SHT_CUDA_INFO"
	.sectionflags	@""
	.align	4


	//----- nvinfo : EIATTR_CUDA_API_VERSION
	.align		4
        /*0000*/ 	.byte	0x04, 0x37
        /*0002*/ 	.short	(.L_215 - .L_214)
.L_214:
        /*0004*/ 	.word	0x00000082


	//----- nvinfo : EIATTR_KPARAM_INFO
	.align		4
.L_215:
        /*0008*/ 	.byte	0x04, 0x17
        /*000a*/ 	.short	(.L_217 - .L_216)
.L_216:
        /*000c*/ 	.word	0x00000000
        /*0010*/ 	.short	0x0009
        /*0012*/ 	.short	0x0044
        /*0014*/ 	.byte	0x00, 0xf0, 0x11, 0x00


	//----- nvinfo : EIATTR_KPARAM_INFO
	.align		4
.L_217:
        /*0018*/ 	.byte	0x04, 0x17
        /*001a*/ 	.short	(.L_219 - .L_218)
.L_218:
        /*001c*/ 	.word	0x00000000
        /*0020*/ 	.short	0x0008
        /*0022*/ 	.short	0x0040
        /*0024*/ 	.byte	0x00, 0xf0, 0x11, 0x00


	//----- nvinfo : EIATTR_KPARAM_INFO
	.align		4
.L_219:
        /*0028*/ 	.byte	0x04, 0x17
        /*002a*/ 	.short	(.L_221 - .L_220)
.L_220:
        /*002c*/ 	.word	0x00000000
        /*0030*/ 	.short	0x0007
        /*0032*/ 	.short	0x0038
        /*0034*/ 	.byte	0x00, 0xf0, 0x21, 0x00


	//----- nvinfo : EIATTR_KPARAM_INFO
	.align		4
.L_221:
        /*0038*/ 	.byte	0x04, 0x17
        /*003a*/ 	.short	(.L_223 - .L_222)
.L_222:
        /*003c*/ 	.word	0x00000000
        /*0040*/ 	.short	0x0006
        /*0042*/ 	.short	0x0030
        /*0044*/ 	.byte	0x00, 0xf0, 0x21, 0x00


	//----- nvinfo : EIATTR_KPARAM_INFO
	.align		4
.L_223:
        /*0048*/ 	.byte	0x04, 0x17
        /*004a*/ 	.short	(.L_225 - .L_224)
.L_224:
        /*004c*/ 	.word	0x00000000
        /*0050*/ 	.short	0x0005
        /*0052*/ 	.short	0x0028
        /*0054*/ 	.byte	0x00, 0xf0, 0x21, 0x00


	//----- nvinfo : EIATTR_KPARAM_INFO
	.align		4
.L_225:
        /*0058*/ 	.byte	0x04, 0x17
        /*005a*/ 	.short	(.L_227 - .L_226)
.L_226:
        /*005c*/ 	.word	0x00000000
        /*0060*/ 	.short	0x0004
        /*0062*/ 	.short	0x0020
        /*0064*/ 	.byte	0x00, 0xf5, 0x21, 0x00


	//----- nvinfo : EIATTR_KPARAM_INFO
	.align		4
.L_227:
        /*0068*/ 	.byte	0x04, 0x17
        /*006a*/ 	.short	(.L_229 - .L_228)
.L_228:
        /*006c*/ 	.word	0x00000000
        /*0070*/ 	.short	0x0003
        /*0072*/ 	.short	0x0018
        /*0074*/ 	.byte	0x00, 0xf5, 0x21, 0x00


	//----- nvinfo : EIATTR_KPARAM_INFO
	.align		4
.L_229:
        /*0078*/ 	.byte	0x04, 0x17
        /*007a*/ 	.short	(.L_231 - .L_230)
.L_230:
        /*007c*/ 	.word	0x00000000
        /*0080*/ 	.short	0x0002
        /*0082*/ 	.short	0x0010
        /*0084*/ 	.byte	0x00, 0xf5, 0x21, 0x00


	//----- nvinfo : EIATTR_KPARAM_INFO
	.align		4
.L_231:
        /*0088*/ 	.byte	0x04, 0x17
        /*008a*/ 	.short	(.L_233 - .L_232)
.L_232:
        /*008c*/ 	.word	0x00000000
        /*0090*/ 	.short	0x0001
        /*0092*/ 	.short	0x0008
        /*0094*/ 	.byte	0x00, 0xf5, 0x21, 0x00


	//----- nvinfo : EIATTR_KPARAM_INFO
	.align		4
.L_233:
        /*0098*/ 	.byte	0x04, 0x17
        /*009a*/ 	.short	(.L_235 - .L_234)
.L_234:
        /*009c*/ 	.word	0x00000000
        /*00a0*/ 	.short	0x0000
        /*00a2*/ 	.short	0x0000
        /*00a4*/ 	.byte	0x00, 0xf5, 0x21, 0x00


	//----- nvinfo : EIATTR_SPARSE_MMA_MASK
	.align		4
.L_235:
        /*00a8*/ 	.byte	0x03, 0x50
        /*00aa*/ 	.short	0x0000


	//----- nvinfo : EIATTR_MAXREG_COUNT
	.align		4
        /*00ac*/ 	.byte	0x03, 0x1b
        /*00ae*/ 	.short	0x00ff


	//----- nvinfo : EIATTR_MERCURY_ISA_VERSION
	.align		4
        /*00b0*/ 	.byte	0x03, 0x5f
        /*00b2*/ 	.short	0x0101


	//----- nvinfo : EIATTR_VRC_CTA_INIT_COUNT
	.align		4
        /*00b4*/ 	.byte	0x02, 0x4a
	.zero		1
	.zero		1


	//----- nvinfo : EIATTR_EXIT_INSTR_OFFSETS
	.align		4
        /*00b8*/ 	.byte	0x04, 0x1c
        /*00ba*/ 	.short	(.L_237 - .L_236)


	//   ....[0]....
.L_236:
        /*00bc*/ 	.word	0x00000090


	//   ....[1]....
        /*00c0*/ 	.word	0x000001f0


	//----- nvinfo : EIATTR_CBANK_PARAM_SIZE
	.align		4
.L_237:
        /*00c4*/ 	.byte	0x03, 0x19
        /*00c6*/ 	.short	0x0048


	//----- nvinfo : EIATTR_PARAM_CBANK
	.align		4
        /*00c8*/ 	.byte	0x04, 0x0a
        /*00ca*/ 	.short	(.L_239 - .L_238)
	.align		4
.L_238:
        /*00cc*/ 	.word	index@(.nv.constant0._Z5step4PdS_S_S_S_dddii)
        /*00d0*/ 	.short	0x0380
        /*00d2*/ 	.short	0x0048


	//----- nvinfo : EIATTR_SW_WAR
	.align		4
.L_239:
        /*00d4*/ 	.byte	0x04, 0x36
        /*00d6*/ 	.short	(.L_241 - .L_240)
.L_240:
        /*00d8*/ 	.word	0x00000008
.L_241:


//--------------------- .nv.info._Z5step3PdS_S_S_ddii --------------------------
	.section	.nv.info._Z5step3PdS_S_S_ddii,"",@"SHT_CUDA_INFO"
	.sectionflags	@""
	.align	4


	//----- nvinfo : EIATTR_CUDA_API_VERSION
	.align		4
        /*0000*/ 	.byte	0x04, 0x37
        /*0002*/ 	.short	(.L_243 - .L_242)
.L_242:
        /*0004*/ 	.word	0x00000082


	//----- nvinfo : EIATTR_KPARAM_INFO
	.align		4
.L_243:
        /*0008*/ 	.byte	0x04, 0x17
        /*000a*/ 	.short	(.L_245 - .L_244)
.L_244:
        /*000c*/ 	.word	0x00000000
        /*0010*/ 	.short	0x0007
        /*0012*/ 	.short	0x0034
        /*0014*/ 	.byte	0x00, 0xf0, 0x11, 0x00


	//----- nvinfo : EIATTR_KPARAM_INFO
	.align		4
.L_245:
        /*0018*/ 	.byte	0x04, 0x17
        /*001a*/ 	.short	(.L_247 - .L_246)
.L_246:
        /*001c*/ 	.word	0x00000000
        /*0020*/ 	.short	0x0006
        /*0022*/ 	.short	0x0030
        /*0024*/ 	.byte	0x00, 0xf0, 0x11, 0x00


	//----- nvinfo : EIATTR_KPARAM_INFO
	.align		4
.L_247:
        /*0028*/ 	.byte	0x04, 0x17
        /*002a*/ 	.short	(.L_249 - .L_248)
.L_248:
        /*002c*/ 	.word	0x00000000
        /*0030*/ 	.short	0x0005
        /*0032*/ 	.short	0x0028
        /*0034*/ 	.byte	0x00, 0xf0, 0x21, 0x00


	//----- nvinfo : EIATTR_KPARAM_INFO
	.align		4
.L_249:
        /*0038*/ 	.byte	0x04, 0x17
        /*003a*/ 	.short	(.L_251 - .L_250)
.L_250:
        /*003c*/ 	.word	0x00000000
        /*0040*/ 	.short	0x0004
        /*0042*/ 	.short	0x0020
        /*0044*/ 	.byte	0x00, 0xf0, 0x21, 0x00


	//----- nvinfo : EIATTR_KPARAM_INFO
	.align		4
.L_251:
        /*0048*/ 	.byte	0x04, 0x17
        /*004a*/ 	.short	(.L_253 - .L_252)
.L_252:
        /*004c*/ 	.word	0x00000000
        /*0050*/ 	.short	0x0003
        /*0052*/ 	.short	0x0018
        /*0054*/ 	.byte	0x00, 0xf5, 0x21, 0x00


	//----- nvinfo : EIATTR_KPARAM_INFO
	.align		4
.L_253:
        /*0058*/ 	.byte	0x04, 0x17
        /*005a*/ 	.short	(.L_255 - .L_254)
.L_254:
        /*005c*/ 	.word	0x00000000
        /*0060*/ 	.short	0x0002
        /*0062*/ 	.short	0x0010
        /*0064*/ 	.byte	0x00, 0xf5, 0x21, 0x00


	//----- nvinfo : EIATTR_KPARAM_INFO
	.align		4
.L_255:
        /*0068*/ 	.byte	0x04, 0x17
        /*006a*/ 	.short	(.L_257 - .L_256)
.L_256:
        /*006c*/ 	.word	0x00000000
        /*0070*/ 	.short	0x0001
        /*0072*/ 	.short	0x0008
        /*0074*/ 	.byte	0x00, 0xf5, 0x21, 0x00


	//----- nvinfo : EIATTR_KPARAM_INFO
	.align		4
.L_257:
        /*0078*/ 	.byte	0x04, 0x17
        /*007a*/ 	.short	(.L_259 - .L_258)
.L_258:
        /*007c*/ 	.word	0x00000000
        /*0080*/ 	.short	0x0000
        /*0082*/ 	.short	0x0000
        /*0084*/ 	.byte	0x00, 0xf5, 0x21, 0x00


	//----- nvinfo : EIATTR_SPARSE_MMA_MASK
	.align		4
.L_259:
        /*0088*/ 	.byte	0x03, 0x50
        /*008a*/ 	.short	0x0000


	//----- nvinfo : EIATTR_MAXREG_COUNT
	.align		4
        /*008c*/ 	.byte	0x03, 0x1b
        /*008e*/ 	.short	0x00ff


	//----- nvinfo : EIATTR_MERCURY_ISA_VERSION
	.align		4
        /*0090*/ 	.byte	0x03, 0x5f
        /*0092*/ 	.short	0x0101


	//----- nvinfo : EIATTR_VRC_CTA_INIT_COUNT
	.align		4
        /*0094*/ 	.byte	0x02, 0x4a
	.zero		1
	.zero		1


	//----- nvinfo : EIATTR_EXIT_INSTR_OFFSETS
	.align		4
        /*0098*/ 	.byte	0x04, 0x1c
        /*009a*/ 	.short	(.L_261 - .L_260)


	//   ....[0]....
.L_260:
        /*009c*/ 	.word	0x00000090


	//   ....[1]....
        /*00a0*/ 	.word	0x000001a0


	//----- nvinfo : EIATTR_CBANK_PARAM_SIZE
	.align		4
.L_261:
        /*00a4*/ 	.byte	0x03, 0x19
        /*00a6*/ 	.short	0x0038


	//----- nvinfo : EIATTR_PARAM_CBANK
	.align		4
        /*00a8*/ 	.byte	0x04, 0x0a
        /*00aa*/ 	.short	(.L_263 - .L_262)
	.align		4
.L_262:
        /*00ac*/ 	.word	index@(.nv.constant0._Z5step3PdS_S_S_ddii)
        /*00b0*/ 	.short	0x0380
        /*00b2*/ 	.short	0x0038


	//----- nvinfo : EIATTR_SW_WAR
	.align		4
.L_263:
        /*00b4*/ 	.byte	0x04, 0x36
        /*00b6*/ 	.short	(.L_265 - .L_264)
.L_264:
        /*00b8*/ 	.word	0x00000008
.L_265:


//--------------------- .nv.info._Z4dydtdPdS_PiS0_idddi --------------------------
	.section	.nv.info._Z4dydtdPdS_PiS0_idddi,"",@"SHT_CUDA_INFO"
	.sectionflags	@""
	.align	4


	//----- nvinfo : EIATTR_CUDA_API_VERSION
	.align		4
        /*0000*/ 	.byte	0x04, 0x37
        /*0002*/ 	.short	(.L_267 - .L_266)
.L_266:
        /*0004*/ 	.word	0x00000082


	//----- nvinfo : EIATTR_KPARAM_INFO
	.align		4
.L_267:
        /*0008*/ 	.byte	0x04, 0x17
        /*000a*/ 	.short	(.L_269 - .L_268)
.L_268:
        /*000c*/ 	.word	0x00000000
        /*0010*/ 	.short	0x0009
        /*0012*/ 	.short	0x0048
        /*0014*/ 	.byte	0x00, 0xf0, 0x11, 0x00


	//----- nvinfo : EIATTR_KPARAM_INFO
	.align		4
.L_269:
        /*0018*/ 	.byte	0x04, 0x17
        /*001a*/ 	.short	(.L_271 - .L_270)
.L_270:
        /*001c*/ 	.word	0x00000000
        /*0020*/ 	.short	0x0008
        /*0022*/ 	.short	0x0040
        /*0024*/ 	.byte	0x00, 0xf0, 0x21, 0x00


	//----- nvinfo : EIATTR_KPARAM_INFO
	.align		4
.L_271:
        /*0028*/ 	.byte	0x04, 0x17
        /*002a*/ 	.short	(.L_273 - .L_272)
.L_272:
        /*002c*/ 	.word	0x00000000
        /*0030*/ 	.short	0x0007
        /*0032*/ 	.short	0x0038
        /*0034*/ 	.byte	0x00, 0xf0, 0x21, 0x00


	//----- nvinfo : EIATTR_KPARAM_INFO
	.align		4
.L_273:
        /*0038*/ 	.byte	0x04, 0x17
        /*003a*/ 	.short	(.L_275 - .L_274)
.L_274:
        /*003c*/ 	.word	0x00000000
        /*0040*/ 	.short	0x0006
        /*0042*/ 	.short	0x0030
        /*0044*/ 	.byte	0x00, 0xf0, 0x21, 0x00


	//----- nvinfo : EIATTR_KPARAM_INFO
	.align		4
.L_275:
        /*0048*/ 	.byte	0x04, 0x17
        /*004a*/ 	.short	(.L_277 - .L_276)
.L_276:
        /*004c*/ 	.word	0x00000000
        /*0050*/ 	.short	0x0005
        /*0052*/ 	.short	0x0028
        /*0054*/ 	.byte	0x00, 0xf0, 0x11, 0x00


	//----- nvinfo : EIATTR_KPARAM_INFO
	.align		4
.L_277:
        /*0058*/ 	.byte	0x04, 0x17
        /*005a*/ 	.short	(.L_279 - .L_278)
.L_278:
        /*005c*/ 	.word	0x00000000
        /*0060*/ 	.short	0x0004
        /*0062*/ 	.short	0x0020
        /*0064*/ 	.byte	0x00, 0xf5, 0x21, 0x00


	//----- nvinfo : EIATTR_KPARAM_INFO
	.align		4
.L_279:
        /*0068*/ 	.byte	0x04, 0x17
        /*006a*/ 	.short	(.L_281 - .L_280)
.L_280:
        /*006c*/ 	.word	0x00000000
        /*0070*/ 	.short	0x0003
        /*0072*/ 	.short	0x0018
        /*0074*/ 	.byte	0x00, 0xf5, 0x21, 0x00


	//----- nvinfo : EIATTR_KPARAM_INFO
	.align		4
.L_281:
        /*0078*/ 	.byte	0x04, 0x17
        /*007a*/ 	.short	(.L_283 - .L_282)
.L_282:
        /*007c*/ 	.word	0x00000000
        /*0080*/ 	.short	0x0002
        /*0082*/ 	.short	0x0010
        /*0084*/ 	.byte	0x00, 0xf5, 0x21, 0x00


	//----- nvinfo : EIATTR_KPARAM_INFO
	.align		4
.L_283:
        /*0088*/ 	.byte	0x04, 0x17
        /*008a*/ 	.short	(.L_285 - .L_284)
.L_284:
        /*008c*/ 	.word	0x00000000
        /*0090*/ 	.short	0x0001
        /*0092*/ 	.short	0x0008
        /*0094*/ 	.byte	0x00, 0xf5, 0x21, 0x00


	//----- nvinfo : EIATTR_KPARAM_INFO
	.align		4
.L_285:
        /*0098*/ 	.byte	0x04, 0x17
        /*009a*/ 	.short	(.L_287 - .L_286)
.L_286:
        /*009c*/ 	.word	0x00000000
        /*00a0*/ 	.short	0x0000
        /*00a2*/ 	.short	0x0000
        /*00a4*/ 	.byte	0x00, 0xf0, 0x21, 0x00


	//----- nvinfo : EIATTR_SPARSE_MMA_MASK
	.align		4
.L_287:
        /*00a8*/ 	.byte	0x03, 0x50
        /*00aa*/ 	.short	0x0000


	//----- nvinfo : EIATTR_MAXREG_COUNT
	.align		4
        /*00ac*/ 	.byte	0x03, 0x1b
        /*00ae*/ 	.short	0x00ff


	//----- nvinfo : EIATTR_MERCURY_ISA_VERSION
	.align		4
        /*00b0*/ 	.byte	0x03, 0x5f
        /*00b2*/ 	.short	0x0101


	//----- nvinfo : EIATTR_VRC_CTA_INIT_COUNT
	.align		4
        /*00b4*/ 	.byte	0x02, 0x4a
	.zero		1
	.zero		1


	//----- nvinfo : EIATTR_EXIT_INSTR_OFFSETS
	.align		4
        /*00b8*/ 	.byte	0x04, 0x1c
        /*00ba*/ 	.short	(.L_289 - .L_288)


	//   ....[0]....
.L_288:
        /*00bc*/ 	.word	0x00000070


	//   ....[1]....
        /*00c0*/ 	.word	0x00000ac0


	//   ....[2]....
        /*00c4*/ 	.word	0x00001730


	//   ....[3]....
        /*00c8*/ 	.word	0x00001c10


	//----- nvinfo : EIATTR_CRS_STACK_SIZE
	.align		4
.L_289:
        /*00cc*/ 	.byte	0x04, 0x1e
        /*00ce*/ 	.short	(.L_291 - .L_290)
.L_290:
        /*00d0*/ 	.word	0x00000000


	//----- nvinfo : EIATTR_CBANK_PARAM_SIZE
	.align		4
.L_291:
        /*00d4*/ 	.byte	0x03, 0x19
        /*00d6*/ 	.short	0x004c


	//----- nvinfo : EIATTR_PARAM_CBANK
	.align		4
        /*00d8*/ 	.byte	0x04, 0x0a
        /*00da*/ 	.short	(.L_293 - .L_292)
	.align		4
.L_292:
        /*00dc*/ 	.word	index@(.nv.constant0._Z4dydtdPdS_PiS0_idddi)
        /*00e0*/ 	.short	0x0380
        /*00e2*/ 	.short	0x004c


	//----- nvinfo : EIATTR_SW_WAR
	.align		4
.L_293:
        /*00e4*/ 	.byte	0x04, 0x36
        /*00e6*/ 	.short	(.L_295 - .L_294)
.L_294:
        /*00e8*/ 	.word	0x00000008
.L_295:


//--------------------- .nv.info._Z5dydt0dPdS_PiS0_ii --------------------------
	.section	.nv.info._Z5dydt0dPdS_PiS0_ii,"",@"SHT_CUDA_INFO"
	.sectionflags	@""
	.align	4


	//----- nvinfo : EIATTR_CUDA_API_VERSION
	.align		4
        /*0000*/ 	.byte	0x04, 0x37
        /*0002*/ 	.short	(.L_297 - .L_296)
.L_296:
        /*0004*/ 	.word	0x00000082


	//----- nvinfo : EIATTR_KPARAM_INFO
	.align		4
.L_297:
        /*0008*/ 	.byte	0x04, 0x17
        /*000a*/ 	.short	(.L_299 - .L_298)
.L_298:
        /*000c*/ 	.word	0x00000000
        /*0010*/ 	.short	0x0006
        /*0012*/ 	.short	0x002c
        /*0014*/ 	.byte	0x00, 0xf0, 0x11, 0x00


	//----- nvinfo : EIATTR_KPARAM_INFO
	.align		4
.L_299:
        /*0018*/ 	.byte	0x04, 0x17
        /*001a*/ 	.short	(.L_301 - .L_300)
.L_300:
        /*001c*/ 	.word	0x00000000
        /*0020*/ 	.short	0x0005
        /*0022*/ 	.short	0x0028
        /*0024*/ 	.byte	0x00, 0xf0, 0x11, 0x00


	//----- nvinfo : EIATTR_KPARAM_INFO
	.align		4
.L_301:
        /*0028*/ 	.byte	0x04, 0x17
        /*002a*/ 	.short	(.L_303 - .L_302)
.L_302:
        /*002c*/ 	.word	0x00000000
        /*0030*/ 	.short	0x0004
        /*0032*/ 	.short	0x0020
        /*0034*/ 	.byte	0x00, 0xf5, 0x21, 0x00


	//----- nvinfo : EIATTR_KPARAM_INFO
	.align		4
.L_303:
        /*0038*/ 	.byte	0x04, 0x17
        /*003a*/ 	.short	(.L_305 - .L_304)
.L_304:
        /*003c*/ 	.word	0x00000000
        /*0040*/ 	.short	0x0003
        /*0042*/ 	.short	0x0018
        /*0044*/ 	.byte	0x00, 0xf5, 0x21, 0x00


	//----- nvinfo : EIATTR_KPARAM_INFO
	.align		4
.L_305:
        /*0048*/ 	.byte	0x04, 0x17
        /*004a*/ 	.short	(.L_307 - .L_306)
.L_306:
        /*004c*/ 	.word	0x00000000
        /*0050*/ 	.short	0x0002
        /*0052*/ 	.short	0x0010
        /*0054*/ 	.byte	0x00, 0xf5, 0x21, 0x00


	//----- nvinfo : EIATTR_KPARAM_INFO
	.align		4
.L_307:
        /*0058*/ 	.byte	0x04, 0x17
        /*005a*/ 	.short	(.L_309 - .L_308)
.L_308:
        /*005c*/ 	.word	0x00000000
        /*0060*/ 	.short	0x0001
        /*0062*/ 	.short	0x0008
        /*0064*/ 	.byte	0x00, 0xf5, 0x21, 0x00


	//----- nvinfo : EIATTR_KPARAM_INFO
	.align		4
.L_309:
        /*0068*/ 	.byte	0x04, 0x17
        /*006a*/ 	.short	(.L_311 - .L_310)
.L_310:
        /*006c*/ 	.word	0x00000000
        /*0070*/ 	.short	0x0000
        /*0072*/ 	.short	0x0000
        /*0074*/ 	.byte	0x00, 0xf0, 0x21, 0x00


	//----- nvinfo : EIATTR_SPARSE_MMA_MASK
	.align		4
.L_311:
        /*0078*/ 	.byte	0x03, 0x50
        /*007a*/ 	.short	0x0000


	//----- nvinfo : EIATTR_MAXREG_COUNT
	.align		4
        /*007c*/ 	.byte	0x03, 0x1b
        /*007e*/ 	.short	0x00ff


	//----- nvinfo : EIATTR_MERCURY_ISA_VERSION
	.align		4
        /*0080*/ 	.byte	0x03, 0x5f
        /*0082*/ 	.short	0x0101


	//----- nvinfo : EIATTR_VRC_CTA_INIT_COUNT
	.align		4
        /*0084*/ 	.byte	0x02, 0x4a
	.zero		1
	.zero		1


	//----- nvinfo : EIATTR_EXIT_INSTR_OFFSETS
	.align		4
        /*0088*/ 	.byte	0x04, 0x1c
        /*008a*/ 	.short	(.L_313 - .L_312)


	//   ....[0]....
.L_312:
        /*008c*/ 	.word	0x00000080


	//   ....[1]....
        /*0090*/ 	.word	0x00000410


	//   ....[2]....
        /*0094*/ 	.word	0x000005b0


	//   ....[3]....
        /*0098*/ 	.word	0x000006e0


	//   ....[4]....
        /*009c*/ 	.word	0x00000790


	//----- nvinfo : EIATTR_CBANK_PARAM_SIZE
	.align		4
.L_313:
        /*00a0*/ 	.byte	0x03, 0x19
        /*00a2*/ 	.short	0x0030


	//----- nvinfo : EIATTR_PARAM_CBANK
	.align		4
        /*00a4*/ 	.byte	0x04, 0x0a
        /*00a6*/ 	.short	(.L_315 - .L_314)
	.align		4
.L_314:
        /*00a8*/ 	.word	index@(.nv.constant0._Z5dydt0dPdS_PiS0_ii)
        /*00ac*/ 	.short	0x0380
        /*00ae*/ 	.short	0x0030


	//----- nvinfo : EIATTR_SW_WAR
	.align		4
.L_315:
        /*00b0*/ 	.byte	0x04, 0x36
        /*00b2*/ 	.short	(.L_317 - .L_316)
.L_316:
        /*00b4*/ 	.word	0x00000008
.L_317:


//--------------------- .nv.callgraph             --------------------------
	.section	.nv.callgraph,"",@"SHT_CUDA_CALLGRAPH"
	.align	4
	.sectionentsize	8
	.align		4
        /*0000*/ 	.word	0x00000000
	.align		4
        /*0004*/ 	.word	0xffffffff
	.align		4
        /*0008*/ 	.word	0x00000000
	.align		4
        /*000c*/ 	.word	0xfffffffe
	.align		4
        /*0010*/ 	.word	0x00000000
	.align		4
        /*0014*/ 	.word	0xfffffffd
	.align		4
        /*0018*/ 	.word	0x00000000
	.align		4
        /*001c*/ 	.word	0xfffffffc


//--------------------- .text._Z6acceptPdS_S_S_S_S_S_ddddddidi --------------------------
	.section	.text._Z6acceptPdS_S_S_S_S_S_ddddddidi,"ax",@progbits
	.align	128
        .global         _Z6acceptPdS_S_S_S_S_S_ddddddidi
        .type           _Z6acceptPdS_S_S_S_S_S_ddddddidi,@function
        .size           _Z6acceptPdS_S_S_S_S_S_ddddddidi,(.L_x_66 - _Z6acceptPdS_S_S_S_S_S_ddddddidi)
        .other          _Z6acceptPdS_S_S_S_S_S_ddddddidi,@"STO_CUDA_ENTRY STV_DEFAULT"
_Z6acceptPdS_S_S_S_S_S_ddddddidi:
.text._Z6acceptPdS_S_S_S_S_S_ddddddidi:
[----:B------:R-:W-:Y:S01]  /*0000*/  LDC R1, c[0x0][0x37c] ;  /* 0x0000df00ff017b82 */ /* 0x000fe20000000800 */
[----:B------:R-:W0:Y:S07]  /*0010*/  S2R R3, SR_TID.X ;  /* 0x0000000000037919 */ /* 0x000e2e0000002100 */
[----:B------:R-:W1:Y:S01]  /*0020*/  LDC R6, c[0x0][0x3f8] ;  /* 0x0000fe00ff067b82 */ /* 0x000e620000000800 */
[----:B------:R-:W2:Y:S07]  /*0030*/  LDCU UR5, c[0x0][0x3e8] ;  /* 0x00007d00ff0577ac */ /* 0x000eae0008000800 */
[----:B------:R-:W0:Y:S08]  /*0040*/  S2UR UR4, SR_CTAID.X ;  /* 0x00000000000479c3 */ /* 0x000e300000002500 */
[----:B------:R-:W0:Y:S01]  /*0050*/  LDC R0, c[0x0][0x360] ;  /* 0x0000d800ff007b82 */ /* 0x000e220000000800 */
[----:B-1----:R-:W-:-:S02]  /*0060*/  IMAD.SHL.U32 R9, R6, 0x2, RZ ;  /* 0x0000000206097824 */ /* 0x002fc400078e00ff */
[----:B0-----:R-:W-:Y:S02]  /*0070*/  IMAD R0, R0, UR4, R3 ;  /* 0x0000000400007c24 */ /* 0x001fe4000f8e0203 */
[----:B--2---:R-:W-:-:S05]  /*0080*/  IMAD R3, R9, UR5, RZ ;  /* 0x0000000509037c24 */ /* 0x004fca000f8e02ff */
[----:B------:R-:W-:-:S13]  /*0090*/  ISETP.GE.AND P0, PT, R0, R3, PT ;  /* 0x000000030000720c */ /* 0x000fda0003f06270 */
[----:B------:R-:W-:Y:S05]  /*00a0*/  @P0 EXIT ;  /* 0x000000000000094d */ /* 0x000fea0003800000 */
[-C--:B------:R-:W-:Y:S01]  /*00b0*/  IABS R8, R9.reuse ;  /* 0x0000000900087213 */ /* 0x080fe20000000000 */
[----:B------:R-:W0:Y:S01]  /*00c0*/  LDCU.64 UR6, c[0x0][0x358] ;  /* 0x00006b00ff0677ac */ /* 0x000e220008000a00 */
[----:B------:R-:W-:Y:S02]  /*00d0*/  IABS R7, R9 ;  /* 0x0000000900077213 */ /* 0x000fe40000000000 */
[----:B------:R-:W1:Y:S01]  /*00e0*/  I2F.RP R4, R8 ;  /* 0x0000000800047306 */ /* 0x000e620000209400 */
[----:B------:R-:W-:Y:S02]  /*00f0*/  ISETP.GE.AND P2, PT, R0, RZ, PT ;  /* 0x000000ff0000720c */ /* 0x000fe40003f46270 */
[----:B------:R-:W-:-:S05]  /*0100*/  IMAD.MOV R7, RZ, RZ, -R7 ;  /* 0x000000ffff077224 */ /* 0x000fca00078e0a07 */
[----:B-1----:R-:W1:Y:S02]  /*0110*/  MUFU.RCP R4, R4 ;  /* 0x0000000400047308 */ /* 0x002e640000001000 */
[----:B-1----:R-:W-:Y:S01]  /*0120*/  VIADD R2, R4, 0xffffffe ;  /* 0x0ffffffe04027836 */ /* 0x002fe20000000000 */
[----:B------:R-:W-:-:S05]  /*0130*/  IABS R4, R0 ;  /* 0x0000000000047213 */ /* 0x000fca0000000000 */
[----:B------:R1:W2:Y:S02]  /*0140*/  F2I.FTZ.U32.TRUNC.NTZ R3, R2 ;  /* 0x0000000200037305 */ /* 0x0002a4000021f000 */
[----:B-1----:R-:W-:Y:S02]  /*0150*/  IMAD.MOV.U32 R2, RZ, RZ, RZ ;  /* 0x000000ffff027224 */ /* 0x002fe400078e00ff */
[----:B--2---:R-:W-:-:S04]  /*0160*/  IMAD.MOV R5, RZ, RZ, -R3 ;  /* 0x000000ffff057224 */ /* 0x004fc800078e0a03 */
[----:B------:R-:W-:-:S04]  /*0170*/  IMAD R5, R5, R8, RZ ;  /* 0x0000000805057224 */ /* 0x000fc800078e02ff */
[----:B------:R-:W-:-:S04]  /*0180*/  IMAD.HI.U32 R3, R3, R5, R2 ;  /* 0x0000000503037227 */ /* 0x000fc800078e0002 */
[----:B------:R-:W-:Y:S02]  /*0190*/  IMAD.MOV.U32 R5, RZ, RZ, R7 ;  /* 0x000000ffff057224 */ /* 0x000fe400078e0007 */
[----:B------:R-:W-:-:S04]  /*01a0*/  IMAD.HI.U32 R3, R3, R4, RZ ;  /* 0x0000000403037227 */ /* 0x000fc800078e00ff */
[----:B------:R-:W-:-:S05]  /*01b0*/  IMAD R3, R3, R5, R4 ;  /* 0x0000000503037224 */ /* 0x000fca00078e0204 */
[----:B------:R-:W-:-:S13]  /*01c0*/  ISETP.GT.U32.AND P0, PT, R8, R3, PT ;  /* 0x000000030800720c */ /* 0x000fda0003f04070 */
[----:B------:R-:W-:Y:S01]  /*01d0*/  @!P0 IMAD.IADD R3, R3, 0x1, -R8 ;  /* 0x0000000103038824 */ /* 0x000fe200078e0a08 */
[----:B------:R-:W-:-:S04]  /*01e0*/  ISETP.NE.AND P0, PT, R9, RZ, PT ;  /* 0x000000ff0900720c */ /* 0x000fc80003f05270 */
[----:B------:R-:W-:-:S13]  /*01f0*/  ISETP.GT.U32.AND P1, PT, R8, R3, PT ;  /* 0x000000030800720c */ /* 0x000fda0003f24070 */
[----:B------:R-:W-:-:S04]  /*0200*/  @!P1 IMAD.IADD R3, R3, 0x1, -R8 ;  /* 0x0000000103039824 */ /* 0x000fc800078e0a08 */
[----:B------:R-:W-:Y:S01]  /*0210*/  @!P2 IMAD.MOV R3, RZ, RZ, -R3 ;  /* 0x000000ffff03a224 */ /* 0x000fe200078e0a03 */
[----:B------:R-:W-:-:S04]  /*0220*/  @!P0 LOP3.LUT R3, RZ, R9, RZ, 0x33, !PT ;  /* 0x00000009ff038212 */ /* 0x000fc800078e33ff */
[----:B------:R-:W-:-:S13]  /*0230*/  ISETP.GE.AND P0, PT, R3, R6, PT ;  /* 0x000000060300720c */ /* 0x000fda0003f06270 */
[----:B0-----:R-:W-:Y:S05]  /*0240*/  @P0 BRA `(.L_x_0) ;  /* 0x0000000800840947 */ /* 0x001fea0003800000 */
[----:B------:R-:W0:Y:S01]  /*0250*/  LDC.64 R2, c[0x0][0x380] ;  /* 0x0000e000ff027b82 */ /* 0x000e220000000a00 */
[----:B------:R-:W1:Y:S01]  /*0260*/  LDCU.128 UR8, c[0x0][0x3c0] ;  /* 0x00007800ff0877ac */ /* 0x000e620008000c00 */
[----:B------:R-:W2:Y:S06]  /*0270*/  LDCU.128 UR12, c[0x0][0x3d0] ;  /* 0x00007a00ff0c77ac */ /* 0x000eac0008000c00 */
[----:B------:R-:W3:Y:S01]  /*0280*/  LDC.64 R10, c[0x0][0x388] ;  /* 0x0000e200ff0a7b82 */ /* 0x000ee20000000a00 */
[----:B------:R-:W4:Y:S07]  /*0290*/  LDCU.64 UR4, c[0x0][0x3f0] ;  /* 0x00007e00ff0477ac */ /* 0x000f2e0008000a00 */
[----:B------:R-:W5:Y:S08]  /*02a0*/  LDC.64 R6, c[0x0][0x390] ;  /* 0x0000e400ff067b82 */ /* 0x000f700000000a00 */
[----:B------:R-:W1:Y:S01]  /*02b0*/  LDC.64 R4, c[0x0][0x398] ;  /* 0x0000e600ff047b82 */ /* 0x000e620000000a00 */
[----:B0-----:R-:W-:-:S05]  /*02c0*/  IMAD.WIDE R2, R0, 0x8, R2 ;  /* 0x0000000800027825 */ /* 0x001fca00078e0202 */
[----:B------:R-:W2:Y:S02]  /*02d0*/  LDG.E.64 R8, desc[UR6][R2.64] ;  /* 0x0000000602087981 */ /* 0x000ea4000c1e1b00 */
[----:B------:R-:W0:Y:S01]  /*02e0*/  LDC.64 R12, c[0x0][0x3a0] ;  /* 0x0000e800ff0c7b82 */ /* 0x000e220000000a00 */
[----:B---3--:R-:W-:-:S06]  /*02f0*/  IMAD.WIDE R10, R0, 0x8, R10 ;  /* 0x00000008000a7825 */ /* 0x008fcc00078e020a */
[----:B------:R-:W3:Y:S01]  /*0300*/  LDG.E.64 R10, desc[UR6][R10.64] ;  /* 0x000000060a0a7981 */ /* 0x000ee2000c1e1b00 */
[----:B------:R-:W4:Y:S01]  /*0310*/  LDC.64 R16, c[0x0][0x3a8] ;  /* 0x0000ea00ff107b82 */ /* 0x000f220000000a00 */
[----:B-----5:R-:W-:-:S06]  /*0320*/  IMAD.WIDE R6, R0, 0x8, R6 ;  /* 0x0000000800067825 */ /* 0x020fcc00078e0206 */
[----:B------:R-:W5:Y:S01]  /*0330*/  LDG.E.64 R6, desc[UR6][R6.64] ;  /* 0x0000000606067981 */ /* 0x000f62000c1e1b00 */
[----:B------:R-:W4:Y:S01]  /*0340*/  LDC.64 R18, c[0x0][0x3b0] ;  /* 0x0000ec00ff127b82 */ /* 0x000f220000000a00 */
[----:B-1----:R-:W-:-:S06]  /*0350*/  IMAD.WIDE R4, R0, 0x8, R4 ;  /* 0x0000000800047825 */ /* 0x002fcc00078e0204 */
[----:B------:R-:W5:Y:S01]  /*0360*/  LDG.E.64 R4, desc[UR6][R4.64] ;  /* 0x0000000604047981 */ /* 0x000f62000c1e1b00 */
[C---:B0-----:R-:W-:Y:S01]  /*0370*/  IMAD.WIDE R14, R0.reuse, 0x8, R12 ;  /* 0x00000008000e7825 */ /* 0x041fe200078e020c */
[----:B------:R-:W3:Y:S05]  /*0380*/  LDC.64 R20, c[0x0][0x3b8] ;  /* 0x0000ee00ff147b82 */ /* 0x000eea0000000a00 */
[----:B------:R-:W5:Y:S01]  /*0390*/  LDG.E.64 R14, desc[UR6][R14.64] ;  /* 0x000000060e0e7981 */ /* 0x000f62000c1e1b00 */
[C---:B----4-:R-:W-:Y:S02]  /*03a0*/  IMAD.WIDE R16, R0.reuse, 0x8, R16 ;  /* 0x0000000800107825 */ /* 0x050fe400078e0210 */
[----:B------:R-:W2:Y:S04]  /*03b0*/  LDC.64 R12, c[0x0][0x3f0] ;  /* 0x0000fc00ff0c7b82 */ /* 0x000ea80000000a00 */
[----:B------:R-:W4:Y:S01]  /*03c0*/  LDG.E.64 R16, desc[UR6][R16.64] ;  /* 0x0000000610107981 */ /* 0x000f22000c1e1b00 */
[----:B------:R-:W-:-:S06]  /*03d0*/  IMAD.WIDE R18, R0, 0x8, R18 ;  /* 0x0000000800127825 */ /* 0x000fcc00078e0212 */
[----:B------:R-:W4:Y:S01]  /*03e0*/  LDG.E.64 R18, desc[UR6][R18.64] ;  /* 0x0000000612127981 */ /* 0x000f22000c1e1b00 */
[----:B------:R-:W-:Y:S01]  /*03f0*/  ULOP3.LUT UR5, UR5, 0x7fffffff, URZ, 0xc0, !UPT ;  /* 0x7fffffff05057892 */ /* 0x000fe2000f8ec0ff */
[----:B------:R-:W-:Y:S01]  /*0400*/  BSSY.RECONVERGENT B0, `(.L_x_1) ;  /* 0x0000083000007945 */ /* 0x000fe20003800200 */
[----:B--2---:R-:W-:-:S08]  /*0410*/  DADD R8, R8, R12 ;  /* 0x0000000008087229 */ /* 0x004fd0000000000c */
[----:B---3--:R-:W-:-:S08]  /*0420*/  DFMA R8, R10, R20, R8 ;  /* 0x000000140a08722b */ /* 0x008fd00000000008 */
[----:B-----5:R-:W-:Y:S01]  /*0430*/  DFMA R6, R6, UR8, R8 ;  /* 0x0000000806067c2b */ /* 0x020fe20008000008 */
[----:B------:R-:W0:Y:S07]  /*0440*/  LDCU.64 UR8, c[0x0][0x3e0] ;  /* 0x00007c00ff0877ac */ /* 0x000e2e0008000a00 */
[----:B------:R-:W-:-:S08]  /*0450*/  DFMA R4, R4, UR10, R6 ;  /* 0x0000000a04047c2b */ /* 0x000fd00008000006 */
[----:B------:R-:W-:-:S08]  /*0460*/  DFMA R4, R14, UR12, R4 ;  /* 0x0000000c0e047c2b */ /* 0x000fd00008000004 */
[----:B----4-:R-:W-:-:S08]  /*0470*/  DFMA R4, R16, UR14, R4 ;  /* 0x0000000e10047c2b */ /* 0x010fd00008000004 */
[----:B0-----:R-:W-:Y:S01]  /*0480*/  DFMA R18, R18, UR8, R4 ;  /* 0x0000000812127c2b */ /* 0x001fe20008000004 */
[----:B------:R-:W-:Y:S02]  /*0490*/  IMAD.U32 R4, RZ, RZ, UR4 ;  /* 0x00000004ff047e24 */ /* 0x000fe4000f8e00ff */
[----:B------:R-:W-:-:S07]  /*04a0*/  IMAD.U32 R5, RZ, RZ, UR5 ;  /* 0x00000005ff057e24 */ /* 0x000fce000f8e00ff */
[----:B------:R-:W-:Y:S01]  /*04b0*/  LOP3.LUT R9, R19, 0x7fffffff, RZ, 0xc0, !PT ;  /* 0x7fffffff13097812 */ /* 0x000fe200078ec0ff */
[----:B------:R-:W-:-:S03]  /*04c0*/  IMAD.MOV.U32 R8, RZ, RZ, R18 ;  /* 0x000000ffff087224 */ /* 0x000fc600078e0012 */
[----:B------:R-:W-:-:S04]  /*04d0*/  VIMNMX.U32 R0, PT, PT, R9, UR5, !PT ;  /* 0x0000000509007c48 */ /* 0x000fc8000ffe0000 */
[----:B------:R-:W-:-:S13]  /*04e0*/  ISETP.GE.U32.AND P0, PT, R0, 0x7ff00000, PT ;  /* 0x7ff000000000780c */ /* 0x000fda0003f06070 */
[----:B------:R-:W-:Y:S05]  /*04f0*/  @!P0 BRA `(.L_x_2) ;  /* 0x00000000001c8947 */ /* 0x000fea0003800000 */
[----:B------:R-:W-:-:S06]  /*0500*/  DSETP.NAN.AND P0, PT, R4, R4, PT ;  /* 0x000000040400722a */ /* 0x000fcc0003f08000 */
[----:B------:R-:W-:-:S14]  /*0510*/  DSETP.NUM.AND P0, PT, R8, R8, !P0 ;  /* 0x000000080800722a */ /* 0x000fdc0004707000 */
[----:B------:R-:W-:Y:S02]  /*0520*/  @P0 DSETP.NEU.AND P1, PT, R8, +INF , PT ;  /* 0x7ff000000800042a */ /* 0x000fe40003f2d000 */
[----:B------:R-:W-:-:S06]  /*0530*/  @!P0 DADD R12, R18, R12 ;  /* 0x00000000120c8229 */ /* 0x000fcc000000000c */
[----:B------:R-:W-:Y:S02]  /*0540*/  @P0 FSEL R12, R18, RZ, P1 ;  /* 0x000000ff120c0208 */ /* 0x000fe40000800000 */
[----:B------:R-:W-:Y:S01]  /*0550*/  @P0 FSEL R13, R19, -QNAN , P1 ;  /* 0xfff80000130d0808 */ /* 0x000fe20000800000 */
[----:B------:R-:W-:Y:S06]  /*0560*/  BRA `(.L_x_3) ;  /* 0x0000000400b07947 */ /* 0x000fec0003800000 */
.L_x_2:
[----:B------:R-:W-:Y:S01]  /*0570*/  DSETP.NEU.AND P0, PT, R4, RZ, PT ;  /* 0x000000ff0400722a */ /* 0x000fe20003f0d000 */
[----:B------:R-:W-:Y:S02]  /*0580*/  IMAD.MOV.U32 R12, RZ, RZ, 0x0 ;  /* 0x00000000ff0c7424 */ /* 0x000fe400078e00ff */
[----:B------:R-:W-:-:S11]  /*0590*/  IMAD.MOV.U32 R13, RZ, RZ, -0x80000 ;  /* 0xfff80000ff0d7424 */ /* 0x000fd600078e00ff */
[----:B------:R-:W-:Y:S05]  /*05a0*/  @!P0 BRA `(.L_x_3) ;  /* 0x0000000400a08947 */ /* 0x000fea0003800000 */
[----:B------:R-:W-:Y:S01]  /*05b0*/  DSETP.GE.AND P0, PT, R8, R4, PT ;  /* 0x000000040800722a */ /* 0x000fe20003f06000 */
[----:B------:R-:W-:Y:S02]  /*05c0*/  IMAD.MOV.U32 R12, RZ, RZ, R18 ;  /* 0x000000ffff0c7224 */ /* 0x000fe400078e0012 */
[----:B------:R-:W-:-:S11]  /*05d0*/  IMAD.MOV.U32 R13, RZ, RZ, R19 ;  /* 0x000000ffff0d7224 */ /* 0x000fd600078e0013 */
[----:B------:R-:W-:Y:S05]  /*05e0*/  @!P0 BRA `(.L_x_3) ;  /* 0x0000000400908947 */ /* 0x000fea0003800000 */
[----:B------:R-:W-:Y:S01]  /*05f0*/  ISETP.GT.U32.AND P0, PT, R9, 0xfffff, PT ;  /* 0x000fffff0900780c */ /* 0x000fe20003f04070 */
[----:B------:R-:W-:Y:S01]  /*0600*/  BSSY.RECONVERGENT B1, `(.L_x_4) ;  /* 0x0000025000017945 */ /* 0x000fe20003800200 */
[----:B------:R-:W-:Y:S02]  /*0610*/  ISETP.GT.U32.AND P1, PT, R5, 0xfffff, PT ;  /* 0x000fffff0500780c */ /* 0x000fe40003f24070 */
[----:B------:R-:W-:Y:S02]  /*0620*/  SHF.R.U32.HI R0, RZ, 0x14, R9 ;  /* 0x00000014ff007819 */ /* 0x000fe40000011609 */
[----:B------:R-:W-:-:S07]  /*0630*/  SHF.R.U32.HI R7, RZ, 0x14, R5 ;  /* 0x00000014ff077819 */ /* 0x000fce0000011605 */
[----:B------:R-:W-:Y:S02]  /*0640*/  @!P0 DMUL R8, R8, 1.80143985094819840000e+16 ;  /* 0x4350000008088828 */ /* 0x000fe40000000000 */
[----:B------:R-:W-:-:S08]  /*0650*/  @!P1 DMUL R4, R4, 1.80143985094819840000e+16 ;  /* 0x4350000004049828 */ /* 0x000fd00000000000 */
[----:B------:R-:W-:Y:S01]  /*0660*/  @!P0 LEA.HI R6, R9, R0, RZ, 0xc ;  /* 0x0000000009068211 */ /* 0x000fe200078f60ff */
[----:B------:R-:W-:Y:S01]  /*0670*/  IMAD.MOV.U32 R13, RZ, RZ, R8 ;  /* 0x000000ffff0d7224 */ /* 0x000fe200078e0008 */
[----:B------:R-:W-:Y:S02]  /*0680*/  @!P1 LEA.HI R10, R5, R7, RZ, 0xc ;  /* 0x00000007050a9211 */ /* 0x000fe400078f60ff */
[----:B------:R-:W-:Y:S01]  /*0690*/  LOP3.LUT R15, R9, 0xfffff, RZ, 0xc0, !PT ;  /* 0x000fffff090f7812 */ /* 0x000fe200078ec0ff */
[----:B------:R-:W-:Y:S02]  /*06a0*/  @!P0 VIADD R0, R6, 0xffffffca ;  /* 0xffffffca06008836 */ /* 0x000fe40000000000 */
[----:B------:R-:W-:Y:S01]  /*06b0*/  @!P1 VIADD R7, R10, 0xffffffca ;  /* 0xffffffca0a079836 */ /* 0x000fe20000000000 */
[----:B------:R-:W-:-:S03]  /*06c0*/  LOP3.LUT R15, R15, 0x100000, RZ, 0xfc, !PT ;  /* 0x001000000f0f7812 */ /* 0x000fc600078efcff */
[----:B------:R-:W-:-:S04]  /*06d0*/  IMAD.IADD R10, R0, 0x1, -R7 ;  /* 0x00000001000a7824 */ /* 0x000fc800078e0a07 */
[----:B------:R-:W-:Y:S01]  /*06e0*/  IMAD.MOV.U32 R6, RZ, RZ, R10 ;  /* 0x000000ffff067224 */ /* 0x000fe200078e000a */
[----:B------:R-:W-:-:S04]  /*06f0*/  VIMNMX R17, PT, PT, RZ, R10, PT ;  /* 0x0000000aff117248 */ /* 0x000fc80003fe0100 */
[----:B------:R-:W-:-:S05]  /*0700*/  IADD3 R0, PT, PT, R0, -R7, -R17 ;  /* 0x8000000700007210 */ /* 0x000fca0007ffe811 */
[----:B------:R-:W-:-:S05]  /*0710*/  VIADD R0, R0, 0x1 ;  /* 0x0000000100007836 */ /* 0x000fca0000000000 */
[----:B------:R-:W-:Y:S02]  /*0720*/  LOP3.LUT P0, R9, R0, 0x3, RZ, 0xc0, !PT ;  /* 0x0000000300097812 */ /* 0x000fe4000780c0ff */
[----:B------:R-:W-:-:S04]  /*0730*/  LOP3.LUT R0, R5, 0xfffff, RZ, 0xc0, !PT ;  /* 0x000fffff05007812 */ /* 0x000fc800078ec0ff */
[----:B------:R-:W-:-:S07]  /*0740*/  LOP3.LUT R0, R0, 0x100000, RZ, 0xfc, !PT ;  /* 0x0010000000007812 */ /* 0x000fce00078efcff */
[----:B------:R-:W-:Y:S05]  /*0750*/  @!P0 BRA `(.L_x_5) ;  /* 0x00000000003c8947 */ /* 0x000fea0003800000 */
[----:B------:R-:W-:Y:S01]  /*0760*/  BSSY.RECONVERGENT B2, `(.L_x_5) ;  /* 0x000000e000027945 */ /* 0x000fe20003800200 */
[----:B------:R-:W-:Y:S02]  /*0770*/  IMAD.MOV R8, RZ, RZ, -R9 ;  /* 0x000000ffff087224 */ /* 0x000fe400078e0a09 */
[----:B------:R-:W-:-:S07]  /*0780*/  IMAD.MOV.U32 R6, RZ, RZ, R10 ;  /* 0x000000ffff067224 */ /* 0x000fce00078e000a */
.L_x_6:
[----:B------:R-:W-:Y:S01]  /*0790*/  VIADD R8, R8, 0x1 ;  /* 0x0000000108087836 */ /* 0x000fe20000000000 */
[----:B------:R-:W-:Y:S01]  /*07a0*/  IADD3 R11, P0, PT, -R4, R13, RZ ;  /* 0x0000000d040b7210 */ /* 0x000fe20007f1e1ff */
[----:B------:R-:W-:-:S03]  /*07b0*/  VIADD R6, R6, 0xffffffff ;  /* 0xffffffff06067836 */ /* 0x000fc60000000000 */
[----:B------:R-:W-:Y:S01]  /*07c0*/  ISETP.NE.AND P1, PT, R8, RZ, PT ;  /* 0x000000ff0800720c */ /* 0x000fe20003f25270 */
[----:B------:R-:W-:-:S05]  /*07d0*/  IMAD.X R9, R15, 0x1, ~R0, P0 ;  /* 0x000000010f097824 */ /* 0x000fca00000e0e00 */
[----:B------:R-:W-:-:S04]  /*07e0*/  ISETP.GE.AND P0, PT, R9, RZ, PT ;  /* 0x000000ff0900720c */ /* 0x000fc80003f06270 */
[----:B------:R-:W-:Y:S02]  /*07f0*/  SEL R11, R13, R11, !P0 ;  /* 0x0000000b0d0b7207 */ /* 0x000fe40004000000 */
[----:B------:R-:W-:-:S03]  /*0800*/  SEL R9, R15, R9, !P0 ;  /* 0x000000090f097207 */ /* 0x000fc60004000000 */
[C---:B------:R-:W-:Y:S01]  /*0810*/  IMAD.SHL.U32 R13, R11.reuse, 0x2, RZ ;  /* 0x000000020b0d7824 */ /* 0x040fe200078e00ff */
[----:B------:R-:W-:Y:S01]  /*0820*/  SHF.L.U64.HI R15, R11, 0x1, R9 ;  /* 0x000000010b0f7819 */ /* 0x000fe20000010209 */
[----:B------:R-:W-:Y:S06]  /*0830*/  @P1 BRA `(.L_x_6) ;  /* 0xfffffffc00d41947 */ /* 0x000fec000383ffff */
[----:B------:R-:W-:Y:S05]  /*0840*/  BSYNC.RECONVERGENT B2 ;  /* 0x0000000000027941 */ /* 0x000fea0003800200 */
.L_x_5:
[----:B------:R-:W-:Y:S05]  /*0850*/  BSYNC.RECONVERGENT B1 ;  /* 0x0000000000017941 */ /* 0x000fea0003800200 */
.L_x_4:
[----:B------:R-:W-:Y:S01]  /*0860*/  IMAD.IADD R8, R10, 0x1, -R17 ;  /* 0x000000010a087824 */ /* 0x000fe200078e0a11 */
[----:B------:R-:W-:Y:S04]  /*0870*/  BSSY.RECONVERGENT B1, `(.L_x_7) ;  /* 0x0000025000017945 */ /* 0x000fe80003800200 */
[----:B------:R-:W-:-:S13]  /*0880*/  ISETP.GE.U32.AND P0, PT, R8, 0x3, PT ;  /* 0x000000030800780c */ /* 0x000fda0003f06070 */
[----:B------:R-:W-:Y:S05]  /*0890*/  @!P0 BRA `(.L_x_8) ;  /* 0x0000000000888947 */ /* 0x000fea0003800000 */
[----:B------:R-:W-:Y:S01]  /*08a0*/  BSSY.RECONVERGENT B2, `(.L_x_9) ;  /* 0x0000020000027945 */ /* 0x000fe20003800200 */
.L_x_10:
[----:B------:R-:W-:Y:S02]  /*08b0*/  IADD3 R8, P0, PT, -R4, R13, RZ ;  /* 0x0000000d04087210 */ /* 0x000fe40007f1e1ff */
[C---:B------:R-:W-:Y:S01]  /*08c0*/  ISETP.GT.AND P1, PT, R6.reuse, 0x3, PT ;  /* 0x000000030600780c */ /* 0x040fe20003f24270 */
[----:B------:R-:W-:Y:S02]  /*08d0*/  VIADD R6, R6, 0xfffffffc ;  /* 0xfffffffc06067836 */ /* 0x000fe40000000000 */
[----:B------:R-:W-:-:S05]  /*08e0*/  IMAD.X R10, R15, 0x1, ~R0, P0 ;  /* 0x000000010f0a7824 */ /* 0x000fca00000e0e00 */
[----:B------:R-:W-:-:S04]  /*08f0*/  ISETP.GE.AND P0, PT, R10, RZ, PT ;  /* 0x000000ff0a00720c */ /* 0x000fc80003f06270 */
[----:B------:R-:W-:Y:S02]  /*0900*/  SEL R8, R13, R8, !P0 ;  /* 0x000000080d087207 */ /* 0x000fe40004000000 */
[----:B------:R-:W-:-:S03]  /*0910*/  SEL R15, R15, R10, !P0 ;  /* 0x0000000a0f0f7207 */ /* 0x000fc60004000000 */
[C---:B------:R-:W-:Y:S01]  /*0920*/  IMAD.SHL.U32 R11, R8.reuse, 0x2, RZ ;  /* 0x00000002080b7824 */ /* 0x040fe200078e00ff */
[----:B------:R-:W-:-:S04]  /*0930*/  SHF.L.U64.HI R15, R8, 0x1, R15 ;  /* 0x00000001080f7819 */ /* 0x000fc8000001020f */
[----:B------:R-:W-:-:S05]  /*0940*/  IADD3 R8, P0, PT, -R4, R11, RZ ;  /* 0x0000000b04087210 */ /* 0x000fca0007f1e1ff */
        /* <DEDUP_REMOVED lines=22> */
.L_x_9:
[----:B------:R-:W-:-:S07]  /*0ab0*/  IMAD.MOV.U32 R11, RZ, RZ, R8 ;  /* 0x000000ffff0b7224 */ /* 0x000fce00078e0008 */
.L_x_8:
[----:B------:R-:W-:Y:S05]  /*0ac0*/  BSYNC.RECONVERGENT B1 ;  /* 0x0000000000017941 */ /* 0x000fea0003800200 */
.L_x_7:
[----:B------:R-:W-:Y:S01]  /*0ad0*/  LOP3.LUT R9, R9, 0x7fffffff, RZ, 0xc0, !PT ;  /* 0x7fffffff09097812 */ /* 0x000fe200078ec0ff */
[----:B------:R-:W-:Y:S01]  /*0ae0*/  BSSY.RECONVERGENT B1, `(.L_x_11) ;  /* 0x0000013000017945 */ /* 0x000fe20003800200 */
[----:B------:R-:W-:Y:S02]  /*0af0*/  ISETP.NE.U32.AND P0, PT, R11, RZ, PT ;  /* 0x000000ff0b00720c */ /* 0x000fe40003f05070 */
[----:B------:R-:W-:Y:S02]  /*0b00*/  CS2R R12, SRZ ;  /* 0x00000000000c7805 */ /* 0x000fe4000001ff00 */
[----:B------:R-:W-:-:S13]  /*0b10*/  ISETP.NE.AND.EX P0, PT, R9, RZ, PT, P0 ;  /* 0x000000ff0900720c */ /* 0x000fda0003f05300 */
[----:B------:R-:W-:Y:S05]  /*0b20*/  @!P0 BRA `(.L_x_12) ;  /* 0x0000000000388947 */ /* 0x000fea0003800000 */
[----:B------:R-:W-:-:S06]  /*0b30*/  IMAD.MOV.U32 R8, RZ, RZ, R11 ;  /* 0x000000ffff087224 */ /* 0x000fcc00078e000b */
[----:B------:R-:W-:-:S10]  /*0b40*/  DMUL R4, R8, 1.80143985094819840000e+16 ;  /* 0x4350000008047828 */ /* 0x000fd40000000000 */
[----:B------:R-:W-:-:S04]  /*0b50*/  SHF.R.U32.HI R4, RZ, 0x14, R5 ;  /* 0x00000014ff047819 */ /* 0x000fc80000011605 */
[----:B------:R-:W-:-:S04]  /*0b60*/  IADD3 R8, PT, PT, -R4, 0x37, RZ ;  /* 0x0000003704087810 */ /* 0x000fc80007ffe1ff */
[-C--:B------:R-:W-:Y:S01]  /*0b70*/  SHF.L.U64.HI R5, R11, R8.reuse, R9 ;  /* 0x000000080b057219 */ /* 0x080fe20000010209 */
[----:B------:R-:W-:Y:S01]  /*0b80*/  IMAD.IADD R4, R7, 0x1, -R8 ;  /* 0x0000000107047824 */ /* 0x000fe200078e0a08 */
[----:B------:R-:W-:-:S04]  /*0b90*/  SHF.L.U32 R8, R11, R8, RZ ;  /* 0x000000080b087219 */ /* 0x000fc800000006ff */
[----:B------:R-:W-:-:S13]  /*0ba0*/  ISETP.GT.AND P0, PT, R4, RZ, PT ;  /* 0x000000ff0400720c */ /* 0x000fda0003f04270 */
[C---:B------:R-:W-:Y:S01]  /*0bb0*/  @!P0 IADD3 R0, PT, PT, -R4.reuse, 0x1, RZ ;  /* 0x0000000104008810 */ /* 0x040fe20007ffe1ff */
[----:B------:R-:W-:-:S03]  /*0bc0*/  @P0 VIADD R4, R4, 0xffffffff ;  /* 0xffffffff04040836 */ /* 0x000fc60000000000 */
[--C-:B------:R-:W-:Y:S02]  /*0bd0*/  @!P0 SHF.R.U64 R12, R8, R0, R5.reuse ;  /* 0x00000000080c8219 */ /* 0x100fe40000001205 */
[----:B------:R-:W-:Y:S02]  /*0be0*/  @P0 IADD3 R12, P1, PT, RZ, R8, RZ ;  /* 0x00000008ff0c0210 */ /* 0x000fe40007f3e0ff */
[----:B------:R-:W-:-:S03]  /*0bf0*/  @!P0 SHF.R.U32.HI R13, RZ, R0, R5 ;  /* 0x00000000ff0d8219 */ /* 0x000fc60000011605 */
[----:B------:R-:W-:-:S08]  /*0c00*/  @P0 IMAD.U32.X R13, R4, 0x100000, R5, P1 ;  /* 0x00100000040d0824 */ /* 0x000fd000008e0405 */
.L_x_12:
[----:B------:R-:W-:Y:S05]  /*0c10*/  BSYNC.RECONVERGENT B1 ;  /* 0x0000000000017941 */ /* 0x000fea0003800200 */
.L_x_11:
[----:B------:R-:W-:-:S07]  /*0c20*/  LOP3.LUT R13, R13, 0x80000000, R19, 0xb8, !PT ;  /* 0x800000000d0d7812 */ /* 0x000fce00078eb813 */
.L_x_3:
[----:B------:R-:W-:Y:S05]  /*0c30*/  BSYNC.RECONVERGENT B0 ;  /* 0x0000000000007941 */ /* 0x000fea0003800200 */
.L_x_1:
[----:B------:R-:W-:Y:S01]  /*0c40*/  STG.E.64 desc[UR6][R2.64], R12 ;  /* 0x0000000c02007986 */ /* 0x000fe2000c101b06 */
[----:B------:R-:W-:Y:S05]  /*0c50*/  EXIT ;  /* 0x000000000000794d */ /* 0x000fea0003800000 */
.L_x_0:
[----:B------:R-:W0:Y:S01]  /*0c60*/  LDC.64 R6, c[0x0][0x388] ;  /* 0x0000e200ff067b82 */ /* 0x000e220000000a00 */
[----:B------:R-:W1:Y:S01]  /*0c70*/  LDCU.128 UR8, c[0x0][0x3c0] ;  /* 0x00007800ff0877ac */ /* 0x000e620008000c00 */
[----:B------:R-:W2:Y:S06]  /*0c80*/  LDCU.128 UR12, c[0x0][0x3d0] ;  /* 0x00007a00ff0c77ac */ /* 0x000eac0008000c00 */
[----:B------:R-:W3:Y:S01]  /*0c90*/  LDC.64 R2, c[0x0][0x380] ;  /* 0x0000e000ff027b82 */ /* 0x000ee20000000a00 */
[----:B------:R-:W4:Y:S07]  /*0ca0*/  LDCU.64 UR4, c[0x0][0x3e0] ;  /* 0x00007c00ff0477ac */ /* 0x000f2e0008000a00 */
[----:B------:R-:W5:Y:S08]  /*0cb0*/  LDC.64 R8, c[0x0][0x390] ;  /* 0x0000e400ff087b82 */ /* 0x000f700000000a00 */
[----:B------:R-:W1:Y:S01]  /*0cc0*/  LDC.64 R20, c[0x0][0x398] ;  /* 0x0000e600ff147b82 */ /* 0x000e620000000a00 */
[----:B0-----:R-:W-:-:S06]  /*0cd0*/  IMAD.WIDE R12, R0, 0x8, R6 ;  /* 0x00000008000c7825 */ /* 0x001fcc00078e0206 */
[----:B------:R-:W2:Y:S01]  /*0ce0*/  LDG.E.64 R12, desc[UR6][R12.64] ;  /* 0x000000060c0c7981 */ /* 0x000ea2000c1e1b00 */
[----:B------:R-:W0:Y:S01]  /*0cf0*/  LDC.64 R4, c[0x0][0x3a0] ;  /* 0x0000e800ff047b82 */ /* 0x000e220000000a00 */
[----:B---3--:R-:W-:-:S05]  /*0d00*/  IMAD.WIDE R2, R0, 0x8, R2 ;  /* 0x0000000800027825 */ /* 0x008fca00078e0202 */
[----:B------:R-:W2:Y:S02]  /*0d10*/  LDG.E.64 R10, desc[UR6][R2.64] ;  /* 0x00000006020a7981 */ /* 0x000ea4000c1e1b00 */
[----:B------:R-:W3:Y:S01]  /*0d20*/  LDC.64 R16, c[0x0][0x3a8] ;  /* 0x0000ea00ff107b82 */ /* 0x000ee20000000a00 */
[----:B-----5:R-:W-:-:S06]  /*0d30*/  IMAD.WIDE R14, R0, 0x8, R8 ;  /* 0x00000008000e7825 */ /* 0x020fcc00078e0208 */
[----:B------:R-:W5:Y:S01]  /*0d40*/  LDG.E.64 R14, desc[UR6][R14.64] ;  /* 0x000000060e0e7981 */ /* 0x000f62000c1e1b00 */
[----:B------:R-:W4:Y:S01]  /*0d50*/  LDC.64 R18, c[0x0][0x3b0] ;  /* 0x0000ec00ff127b82 */ /* 0x000f220000000a00 */
[----:B-1----:R-:W-:-:S06]  /*0d60*/  IMAD.WIDE R8, R0, 0x8, R20 ;  /* 0x0000000800087825 */ /* 0x002fcc00078e0214 */
[----:B------:R-:W5:Y:S01]  /*0d70*/  LDG.E.64 R8, desc[UR6][R8.64] ;  /* 0x0000000608087981 */ /* 0x000f62000c1e1b00 */
[----:B0-----:R-:W-:-:S06]  /*0d80*/  IMAD.WIDE R6, R0, 0x8, R4 ;  /* 0x0000000800067825 */ /* 0x001fcc00078e0204 */
[----:B------:R-:W5:Y:S01]  /*0d90*/  LDG.E.64 R6, desc[UR6][R6.64] ;  /* 0x0000000606067981 */ /* 0x000f62000c1e1b00 */
[----:B---3--:R-:W-:-:S06]  /*0da0*/  IMAD.WIDE R4, R0, 0x8, R16 ;  /* 0x0000000800047825 */ /* 0x008fcc00078e0210 */
[----:B------:R-:W3:Y:S01]  /*0db0*/  LDG.E.64 R4, desc[UR6][R4.64] ;  /* 0x0000000604047981 */ /* 0x000ee2000c1e1b00 */
[----:B----4-:R-:W-:Y:S02]  /*0dc0*/  IMAD.WIDE R16, R0, 0x8, R18 ;  /* 0x0000000800107825 */ /* 0x010fe400078e0212 */
[----:B------:R-:W2:Y:S04]  /*0dd0*/  LDC.64 R18, c[0x0][0x3b8] ;  /* 0x0000ee00ff127b82 */ /* 0x000ea80000000a00 */
[----:B------:R-:W4:Y:S01]  /*0de0*/  LDG.E.64 R16, desc[UR6][R16.64] ;  /* 0x0000000610107981 */ /* 0x000f22000c1e1b00 */
[----:B--2---:R-:W-:-:S08]  /*0df0*/  DFMA R10, R12, R18, R10 ;  /* 0x000000120c0a722b */ /* 0x004fd0000000000a */
[----:B-----5:R-:W-:-:S08]  /*0e00*/  DFMA R10, R14, UR8, R10 ;  /* 0x000000080e0a7c2b */ /* 0x020fd0000800000a */
[----:B------:R-:W-:-:S08]  /*0e10*/  DFMA R8, R8, UR10, R10 ;  /* 0x0000000a08087c2b */ /* 0x000fd0000800000a */
[----:B------:R-:W-:-:S08]  /*0e20*/  DFMA R6, R6, UR12, R8 ;  /* 0x0000000c06067c2b */ /* 0x000fd00008000008 */
[----:B---3--:R-:W-:-:S08]  /*0e30*/  DFMA R4, R4, UR14, R6 ;  /* 0x0000000e04047c2b */ /* 0x008fd00008000006 */
[----:B----4-:R-:W-:-:S07]  /*0e40*/  DFMA R4, R16, UR4, R4 ;  /* 0x0000000410047c2b */ /* 0x010fce0008000004 */
[----:B------:R-:W-:Y:S01]  /*0e50*/  STG.E.64 desc[UR6][R2.64], R4 ;  /* 0x0000000402007986 */ /* 0x000fe2000c101b06 */
[----:B------:R-:W-:Y:S05]  /*0e60*/  EXIT ;  /* 0x000000000000794d */ /* 0x000fea0003800000 */
.L_x_13:
[----:B------:R-:W-:-:S00]  /*0e70*/  BRA `(.L_x_13) ;  /* 0xfffffffc00fc7947 */ /* 0x000fc0000383ffff */
[----:B------:R-:W-:-:S00]  /*0e80*/  NOP ;  /* 0x0000000000007918 */ /* 0x000fc00000000000 */
[----:B------:R-:W-:-:S00]  /*0e90*/  NOP ;  /* 0x0000000000007918 */ /* 0x000fc00000000000 */
[----:B------:R-:W-:-:S00]  /*0ea0*/  NOP ;  /* 0x0000000000007918 */ /* 0x000fc00000000000 */
[----:B------:R-:W-:-:S00]  /*0eb0*/  NOP ;  /* 0x0000000000007918 */ /* 0x000fc00000000000 */
[----:B------:R-:W-:-:S00]  /*0ec0*/  NOP ;  /* 0x0000000000007918 */ /* 0x000fc00000000000 */
[----:B------:R-:W-:-:S00]  /*0ed0*/  NOP ;  /* 0x0000000000007918 */ /* 0x000fc00000000000 */
[----:B------:R-:W-:-:S00]  /*0ee0*/  NOP ;  /* 0x0000000000007918 */ /* 0x000fc00000000000 */
[----:B------:R-:W-:-:S00]  /*0ef0*/  NOP ;  /* 0x0000000000007918 */ /* 0x000fc00000000000 */
.L_x_66:


//--------------------- .text._Z5errorPdS_S_S_S_S_S_S_S_ddddddddii --------------------------
	.section	.text._Z5errorPdS_S_S_S_S_S_S_S_ddddddddii,"ax",@progbits
	.align	128
        .global         _Z5errorPdS_S_S_S_S_S_S_S_ddddddddii
        .type           _Z5errorPdS_S_S_S_S_S_S_S_ddddddddii,@function
        .size           _Z5errorPdS_S_S_S_S_S_S_S_ddddddddii,(.L_x_62 - _Z5errorPdS_S_S_S_S_S_S_S_ddddddddii)
        .other          _Z5errorPdS_S_S_S_S_S_S_S_ddddddddii,@"STO_CUDA_ENTRY STV_DEFAULT"
_Z5errorPdS_S_S_S_S_S_S_S_ddddddddii:
.text._Z5errorPdS_S_S_S_S_S_S_S_ddddddddii:
[----:B------:R-:W-:Y:S01]  /*0000*/  LDC R1, c[0x0][0x37c] ;  /* 0x0000df00ff017b82 */ /* 0x000fe20000000800 */
[----:B------:R-:W0:Y:S07]  /*0010*/  S2R R3, SR_TID.X ;  /* 0x0000000000037919 */ /* 0x000e2e0000002100 */
[----:B------:R-:W0:Y:S01]  /*0020*/  S2UR UR6, SR_CTAID.X ;  /* 0x00000000000679c3 */ /* 0x000e220000002500 */
[----:B------:R-:W1:Y:S07]  /*0030*/  LDCU.64 UR4, c[0x0][0x408] ;  /* 0x00008100ff0477ac */ /* 0x000e6e0008000a00 */
[----:B------:R-:W0:Y:S01]  /*0040*/  LDC R0, c[0x0][0x360] ;  /* 0x0000d800ff007b82 */ /* 0x000e220000000800 */
[----:B-1----:R-:W-:-:S04]  /*0050*/  UIMAD UR4, UR4, UR5, URZ ;  /* 0x00000005040472a4 */ /* 0x002fc8000f8e02ff */
[----:B------:R-:W-:Y:S01]  /*0060*/  USHF.L.U32 UR4, UR4, 0x1, URZ ;  /* 0x0000000104047899 */ /* 0x000fe200080006ff */
[----:B0-----:R-:W-:-:S05]  /*0070*/  IMAD R0, R0, UR6, R3 ;  /* 0x0000000600007c24 */ /* 0x001fca000f8e0203 */
[----:B------:R-:W-:-:S13]  /*0080*/  ISETP.GE.AND P0, PT, R0, UR4, PT ;  /* 0x0000000400007c0c */ /* 0x000fda000bf06270 */
[----:B------:R-:W-:Y:S05]  /*0090*/  @P0 EXIT ;  /* 0x000000000000094d */ /* 0x000fea0003800000 */
[----:B------:R-:W0:Y:S01]  /*00a0*/  LDC.64 R4, c[0x0][0x380] ;  /* 0x0000e000ff047b82 */ /* 0x000e220000000a00 */
[----:B------:R-:W1:Y:S01]  /*00b0*/  LDCU.64 UR4, c[0x0][0x358] ;  /* 0x00006b00ff0477ac */ /* 0x000e620008000a00 */
[----:B------:R-:W2:Y:S06]  /*00c0*/  LDCU.128 UR16, c[0x0][0x3d0] ;  /* 0x00007a00ff1077ac */ /* 0x000eac0008000c00 */
[----:B------:R-:W3:Y:S01]  /*00d0*/  LDC.64 R8, c[0x0][0x390] ;  /* 0x0000e400ff087b82 */ /* 0x000ee20000000a00 */
[----:B------:R-:W4:Y:S01]  /*00e0*/  LDCU.128 UR8, c[0x0][0x3e0] ;  /* 0x00007c00ff0877ac */ /* 0x000f220008000c00 */
[----:B------:R-:W5:Y:S06]  /*00f0*/  LDCU.128 UR12, c[0x0][0x3f0] ;  /* 0x00007e00ff0c77ac */ /* 0x000f6c0008000c00 */
[----:B------:R-:W2:Y:S01]  /*0100*/  LDC.64 R6, c[0x0][0x388] ;  /* 0x0000e200ff067b82 */ /* 0x000ea20000000a00 */
[----:B------:R-:W5:Y:S01]  /*0110*/  LDCU.64 UR6, c[0x0][0x400] ;  /* 0x00008000ff0677ac */ /* 0x000f620008000a00 */
[----:B0-----:R-:W-:-:S06]  /*0120*/  IMAD.WIDE R4, R0, 0x8, R4 ;  /* 0x0000000800047825 */ /* 0x001fcc00078e0204 */
[----:B------:R-:W0:Y:S01]  /*0130*/  LDC.64 R12, c[0x0][0x398] ;  /* 0x0000e600ff0c7b82 */ /* 0x000e220000000a00 */
[----:B-1----:R-:W4:Y:S01]  /*0140*/  LDG.E.64 R4, desc[UR4][R4.64] ;  /* 0x0000000404047981 */ /* 0x002f22000c1e1b00 */
[----:B---3--:R-:W-:-:S06]  /*0150*/  IMAD.WIDE R8, R0, 0x8, R8 ;  /* 0x0000000800087825 */ /* 0x008fcc00078e0208 */
[----:B------:R-:W1:Y:S01]  /*0160*/  LDC.64 R14, c[0x0][0x3a0] ;  /* 0x0000e800ff0e7b82 */ /* 0x000e620000000a00 */
[----:B------:R-:W3:Y:S01]  /*0170*/  LDG.E.64 R8, desc[UR4][R8.64] ;  /* 0x0000000408087981 */ /* 0x000ee2000c1e1b00 */
[----:B--2---:R-:W-:-:S06]  /*0180*/  IMAD.WIDE R6, R0, 0x8, R6 ;  /* 0x0000000800067825 */ /* 0x004fcc00078e0206 */
[----:B------:R-:W2:Y:S01]  /*0190*/  LDC.64 R10, c[0x0][0x3a8] ;  /* 0x0000ea00ff0a7b82 */ /* 0x000ea20000000a00 */
[----:B------:R-:W5:Y:S01]  /*01a0*/  LDG.E.64 R6, desc[UR4][R6.64] ;  /* 0x0000000406067981 */ /* 0x000f62000c1e1b00 */
[----:B0-----:R-:W-:-:S06]  /*01b0*/  IMAD.WIDE R12, R0, 0x8, R12 ;  /* 0x00000008000c7825 */ /* 0x001fcc00078e020c */
[----:B------:R-:W0:Y:S01]  /*01c0*/  LDC.64 R2, c[0x0][0x3b0] ;  /* 0x0000ec00ff027b82 */ /* 0x000e220000000a00 */
[----:B------:R-:W5:Y:S01]  /*01d0*/  LDG.E.64 R12, desc[UR4][R12.64] ;  /* 0x000000040c0c7981 */ /* 0x000f62000c1e1b00 */
[----:B-1----:R-:W-:-:S06]  /*01e0*/  IMAD.WIDE R14, R0, 0x8, R14 ;  /* 0x00000008000e7825 */ /* 0x002fcc00078e020e */
[----:B------:R-:W4:Y:S01]  /*01f0*/  LDC.64 R16, c[0x0][0x3c8] ;  /* 0x0000f200ff107b82 */ /* 0x000f220000000a00 */
[----:B------:R-:W5:Y:S01]  /*0200*/  LDG.E.64 R14, desc[UR4][R14.64] ;  /* 0x000000040e0e7981 */ /* 0x000f62000c1e1b00 */
[----:B--2---:R-:W-:-:S06]  /*0210*/  IMAD.WIDE R10, R0, 0x8, R10 ;  /* 0x00000008000a7825 */ /* 0x004fcc00078e020a */
[----:B------:R-:W2:Y:S01]  /*0220*/  LDG.E.64 R10, desc[UR4][R10.64] ;  /* 0x000000040a0a7981 */ /* 0x000ea2000c1e1b00 */
[----:B0-----:R-:W-:-:S06]  /*0230*/  IMAD.WIDE R2, R0, 0x8, R2 ;  /* 0x0000000800027825 */ /* 0x001fcc00078e0202 */
[----:B------:R-:W2:Y:S01]  /*0240*/  LDG.E.64 R2, desc[UR4][R2.64] ;  /* 0x0000000402027981 */ /* 0x000ea2000c1e1b00 */
[----:B------:R-:W-:Y:S01]  /*0250*/  BSSY.RECONVERGENT B0, `(.L_x_14) ;  /* 0x0000018000007945 */ /* 0x000fe20003800200 */
[----:B----4-:R-:W-:Y:S01]  /*0260*/  DFMA R4, R4, UR16, R16 ;  /* 0x0000001004047c2b */ /* 0x010fe20008000010 */
[----:B------:R-:W-:-:S05]  /*0270*/  IMAD.MOV.U32 R16, RZ, RZ, 0x1 ;  /* 0x00000001ff107424 */ /* 0x000fca00078e00ff */
[----:B------:R-:W0:Y:S01]  /*0280*/  MUFU.RCP64H R17, R5 ;  /* 0x0000000500117308 */ /* 0x000e220000001800 */
[----:B---3--:R-:W-:-:S08]  /*0290*/  DMUL R8, R8, UR8 ;  /* 0x0000000808087c28 */ /* 0x008fd00008000000 */
[----:B-----5:R-:W-:Y:S02]  /*02a0*/  DFMA R6, R6, UR18, R8 ;  /* 0x0000001206067c2b */ /* 0x020fe40008000008 */
[----:B0-----:R-:W-:-:S06]  /*02b0*/  DFMA R8, -R4, R16, 1 ;  /* 0x3ff000000408742b */ /* 0x001fcc0000000110 */
[----:B------:R-:W-:Y:S02]  /*02c0*/  DFMA R6, R12, UR10, R6 ;  /* 0x0000000a0c067c2b */ /* 0x000fe40008000006 */
[----:B------:R-:W-:-:S06]  /*02d0*/  DFMA R8, R8, R8, R8 ;  /* 0x000000080808722b */ /* 0x000fcc0000000008 */
[----:B------:R-:W-:Y:S02]  /*02e0*/  DFMA R6, R14, UR12, R6 ;  /* 0x0000000c0e067c2b */ /* 0x000fe40008000006 */
[----:B------:R-:W-:-:S06]  /*02f0*/  DFMA R8, R16, R8, R16 ;  /* 0x000000081008722b */ /* 0x000fcc0000000010 */
[----:B--2---:R-:W-:Y:S02]  /*0300*/  DFMA R6, R10, UR14, R6 ;  /* 0x0000000e0a067c2b */ /* 0x004fe40008000006 */
[----:B------:R-:W-:-:S06]  /*0310*/  DFMA R10, -R4, R8, 1 ;  /* 0x3ff00000040a742b */ /* 0x000fcc0000000108 */
[----:B------:R-:W-:Y:S02]  /*0320*/  DFMA R6, R2, UR6, R6 ;  /* 0x0000000602067c2b */ /* 0x000fe40008000006 */
[----:B------:R-:W-:-:S08]  /*0330*/  DFMA R10, R8, R10, R8 ;  /* 0x0000000a080a722b */ /* 0x000fd00000000008 */
[----:B------:R-:W-:Y:S01]  /*0340*/  FSETP.GEU.AND P1, PT, |R7|, 6.5827683646048100446e-37, PT ;  /* 0x036000000700780b */ /* 0x000fe20003f2e200 */
[----:B------:R-:W-:-:S08]  /*0350*/  DMUL R2, R6, R10 ;  /* 0x0000000a06027228 */ /* 0x000fd00000000000 */
[----:B------:R-:W-:-:S08]  /*0360*/  DFMA R8, -R4, R2, R6 ;  /* 0x000000020408722b */ /* 0x000fd00000000106 */
[----:B------:R-:W-:-:S10]  /*0370*/  DFMA R2, R10, R8, R2 ;  /* 0x000000080a02722b */ /* 0x000fd40000000002 */
[----:B------:R-:W-:-:S05]  /*0380*/  FFMA R8, RZ, R5, R3 ;  /* 0x00000005ff087223 */ /* 0x000fca0000000003 */
[----:B------:R-:W-:-:S13]  /*0390*/  FSETP.GT.AND P0, PT, |R8|, 1.469367938527859385e-39, PT ;  /* 0x001000000800780b */ /* 0x000fda0003f04200 */
[----:B------:R-:W-:Y:S05]  /*03a0*/  @P0 BRA P1, `(.L_x_15) ;  /* 0x0000000000080947 */ /* 0x000fea0000800000 */
[----:B------:R-:W-:-:S07]  /*03b0*/  MOV R10, 0x3d0 ;  /* 0x000003d0000a7802 */ /* 0x000fce0000000f00 */
[----:B------:R-:W-:Y:S05]  /*03c0*/  CALL.REL.NOINC `($__internal_0_$__cuda_sm20_div_rn_f64_full) ;  /* 0x0000000000147944 */ /* 0x000fea0003c00000 */
.L_x_15:
[----:B------:R-:W-:Y:S05]  /*03d0*/  BSYNC.RECONVERGENT B0 ;  /* 0x0000000000007941 */ /* 0x000fea0003800200 */
.L_x_14:
[----:B------:R-:W0:Y:S02]  /*03e0*/  LDC.64 R4, c[0x0][0x3b8] ;  /* 0x0000ee00ff047b82 */ /* 0x000e240000000a00 */
[----:B0-----:R-:W-:-:S05]  /*03f0*/  IMAD.WIDE R4, R0, 0x8, R4 ;  /* 0x0000000800047825 */ /* 0x001fca00078e0204 */
[----:B------:R-:W-:Y:S01]  /*0400*/  STG.E.64 desc[UR4][R4.64], R2 ;  /* 0x0000000204007986 */ /* 0x000fe2000c101b04 */
[----:B------:R-:W-:Y:S05]  /*0410*/  EXIT ;  /* 0x000000000000794d */ /* 0x000fea0003800000 */
        .weak           $__internal_0_$__cuda_sm20_div_rn_f64_full
        .type           $__internal_0_$__cuda_sm20_div_rn_f64_full,@function
        .size           $__internal_0_$__cuda_sm20_div_rn_f64_full,(.L_x_62 - $__internal_0_$__cuda_sm20_div_rn_f64_full)
$__internal_0_$__cuda_sm20_div_rn_f64_full:
[C---:B------:R-:W-:Y:S01]  /*0420*/  FSETP.GEU.AND P0, PT, |R5|.reuse, 1.469367938527859385e-39, PT ;  /* 0x001000000500780b */ /* 0x040fe20003f0e200 */
[----:B------:R-:W-:Y:S01]  /*0430*/  IMAD.MOV.U32 R16, RZ, RZ, 0x1 ;  /* 0x00000001ff107424 */ /* 0x000fe200078e00ff */
[----:B------:R-:W-:Y:S01]  /*0440*/  LOP3.LUT R2, R5, 0x800fffff, RZ, 0xc0, !PT ;  /* 0x800fffff05027812 */ /* 0x000fe200078ec0ff */
[----:B------:R-:W-:Y:S01]  /*0450*/  BSSY.RECONVERGENT B1, `(.L_x_16) ;  /* 0x0000055000017945 */ /* 0x000fe20003800200 */
[C---:B------:R-:W-:Y:S02]  /*0460*/  FSETP.GEU.AND P2, PT, |R7|.reuse, 1.469367938527859385e-39, PT ;  /* 0x001000000700780b */ /* 0x040fe40003f4e200 */
[----:B------:R-:W-:Y:S01]  /*0470*/  LOP3.LUT R3, R2, 0x3ff00000, RZ, 0xfc, !PT ;  /* 0x3ff0000002037812 */ /* 0x000fe200078efcff */
[----:B------:R-:W-:Y:S01]  /*0480*/  IMAD.MOV.U32 R2, RZ, RZ, R4 ;  /* 0x000000ffff027224 */ /* 0x000fe200078e0004 */
[----:B------:R-:W-:Y:S02]  /*0490*/  LOP3.LUT R11, R7, 0x7ff00000, RZ, 0xc0, !PT ;  /* 0x7ff00000070b7812 */ /* 0x000fe400078ec0ff */
[----:B------:R-:W-:-:S03]  /*04a0*/  LOP3.LUT R14, R5, 0x7ff00000, RZ, 0xc0, !PT ;  /* 0x7ff00000050e7812 */ /* 0x000fc600078ec0ff */
[----:B------:R-:W-:Y:S01]  /*04b0*/  @!P0 DMUL R2, R4, 8.98846567431157953865e+307 ;  /* 0x7fe0000004028828 */ /* 0x000fe20000000000 */
[----:B------:R-:W-:-:S03]  /*04c0*/  ISETP.GE.U32.AND P1, PT, R11, R14, PT ;  /* 0x0000000e0b00720c */ /* 0x000fc60003f26070 */
[----:B------:R-:W-:Y:S01]  /*04d0*/  @!P2 LOP3.LUT R12, R5, 0x7ff00000, RZ, 0xc0, !PT ;  /* 0x7ff00000050ca812 */ /* 0x000fe200078ec0ff */
[----:B------:R-:W-:Y:S01]  /*04e0*/  @!P2 IMAD.MOV.U32 R18, RZ, RZ, RZ ;  /* 0x000000ffff12a224 */ /* 0x000fe200078e00ff */
[----:B------:R-:W0:Y:S02]  /*04f0*/  MUFU.RCP64H R17, R3 ;  /* 0x0000000300117308 */ /* 0x000e240000001800 */
[----:B------:R-:W-:Y:S01]  /*0500*/  @!P2 ISETP.GE.U32.AND P3, PT, R11, R12, PT ;  /* 0x0000000c0b00a20c */ /* 0x000fe20003f66070 */
[----:B------:R-:W-:-:S05]  /*0510*/  IMAD.MOV.U32 R12, RZ, RZ, 0x1ca00000 ;  /* 0x1ca00000ff0c7424 */ /* 0x000fca00078e00ff */
[----:B------:R-:W-:-:S04]  /*0520*/  @!P2 SEL R13, R12, 0x63400000, !P3 ;  /* 0x634000000c0da807 */ /* 0x000fc80005800000 */
[----:B------:R-:W-:-:S04]  /*0530*/  @!P2 LOP3.LUT R13, R13, 0x80000000, R7, 0xf8, !PT ;  /* 0x800000000d0da812 */ /* 0x000fc800078ef807 */
[----:B------:R-:W-:Y:S01]  /*0540*/  @!P2 LOP3.LUT R19, R13, 0x100000, RZ, 0xfc, !PT ;  /* 0x001000000d13a812 */ /* 0x000fe200078efcff */
[----:B0-----:R-:W-:-:S08]  /*0550*/  DFMA R8, R16, -R2, 1 ;  /* 0x3ff000001008742b */ /* 0x001fd00000000802 */
[----:B------:R-:W-:-:S08]  /*0560*/  DFMA R8, R8, R8, R8 ;  /* 0x000000080808722b */ /* 0x000fd00000000008 */
[----:B------:R-:W-:Y:S01]  /*0570*/  DFMA R16, R16, R8, R16 ;  /* 0x000000081010722b */ /* 0x000fe20000000010 */
[----:B------:R-:W-:Y:S01]  /*0580*/  SEL R9, R12, 0x63400000, !P1 ;  /* 0x634000000c097807 */ /* 0x000fe20004800000 */
[----:B------:R-:W-:-:S03]  /*0590*/  IMAD.MOV.U32 R8, RZ, RZ, R6 ;  /* 0x000000ffff087224 */ /* 0x000fc600078e0006 */
[----:B------:R-:W-:-:S03]  /*05a0*/  LOP3.LUT R9, R9, 0x800fffff, R7, 0xf8, !PT ;  /* 0x800fffff09097812 */ /* 0x000fc600078ef807 */
[----:B------:R-:W-:-:S03]  /*05b0*/  DFMA R20, R16, -R2, 1 ;  /* 0x3ff000001014742b */ /* 0x000fc60000000802 */
[----:B------:R-:W-:-:S05]  /*05c0*/  @!P2 DFMA R8, R8, 2, -R18 ;  /* 0x400000000808a82b */ /* 0x000fca0000000812 */
[----:B------:R-:W-:Y:S01]  /*05d0*/  DFMA R16, R16, R20, R16 ;  /* 0x000000141010722b */ /* 0x000fe20000000010 */
[----:B------:R-:W-:Y:S02]  /*05e0*/  IMAD.MOV.U32 R21, RZ, RZ, R11 ;  /* 0x000000ffff157224 */ /* 0x000fe400078e000b */
[----:B------:R-:W-:Y:S01]  /*05f0*/  IMAD.MOV.U32 R20, RZ, RZ, R14 ;  /* 0x000000ffff147224 */ /* 0x000fe200078e000e */
[----:B------:R-:W-:Y:S02]  /*0600*/  @!P0 LOP3.LUT R20, R3, 0x7ff00000, RZ, 0xc0, !PT ;  /* 0x7ff0000003148812 */ /* 0x000fe400078ec0ff */
[----:B------:R-:W-:Y:S02]  /*0610*/  @!P2 LOP3.LUT R21, R9, 0x7ff00000, RZ, 0xc0, !PT ;  /* 0x7ff000000915a812 */ /* 0x000fe400078ec0ff */
[----:B------:R-:W-:Y:S01]  /*0620*/  DMUL R18, R16, R8 ;  /* 0x0000000810127228 */ /* 0x000fe20000000000 */
[----:B------:R-:W-:Y:S02]  /*0630*/  VIADD R22, R20, 0xffffffff ;  /* 0xffffffff14167836 */ /* 0x000fe40000000000 */
[----:B------:R-:W-:-:S05]  /*0640*/  VIADD R13, R21, 0xffffffff ;  /* 0xffffffff150d7836 */ /* 0x000fca0000000000 */
[----:B------:R-:W-:Y:S01]  /*0650*/  DFMA R14, R18, -R2, R8 ;  /* 0x80000002120e722b */ /* 0x000fe20000000008 */
[----:B------:R-:W-:-:S04]  /*0660*/  ISETP.GT.U32.AND P0, PT, R13, 0x7feffffe, PT ;  /* 0x7feffffe0d00780c */ /* 0x000fc80003f04070 */
[----:B------:R-:W-:-:S03]  /*0670*/  ISETP.GT.U32.OR P0, PT, R22, 0x7feffffe, P0 ;  /* 0x7feffffe1600780c */ /* 0x000fc60000704470 */
[----:B------:R-:W-:-:S10]  /*0680*/  DFMA R14, R16, R14, R18 ;  /* 0x0000000e100e722b */ /* 0x000fd40000000012 */
[----:B------:R-:W-:Y:S05]  /*0690*/  @P0 BRA `(.L_x_17) ;  /* 0x00000000006c0947 */ /* 0x000fea0003800000 */
[----:B------:R-:W-:-:S04]  /*06a0*/  LOP3.LUT R16, R5, 0x7ff00000, RZ, 0xc0, !PT ;  /* 0x7ff0000005107812 */ /* 0x000fc800078ec0ff */
[CC--:B------:R-:W-:Y:S02]  /*06b0*/  VIADDMNMX R6, R11.reuse, -R16.reuse, 0xb9600000, !PT ;  /* 0xb96000000b067446 */ /* 0x0c0fe40007800910 */
[----:B------:R-:W-:Y:S02]  /*06c0*/  ISETP.GE.U32.AND P0, PT, R11, R16, PT ;  /* 0x000000100b00720c */ /* 0x000fe40003f06070 */
[----:B------:R-:W-:Y:S02]  /*06d0*/  VIMNMX R6, PT, PT, R6, 0x46a00000, PT ;  /* 0x46a0000006067848 */ /* 0x000fe40003fe0100 */
[----:B------:R-:W-:-:S05]  /*06e0*/  SEL R11, R12, 0x63400000, !P0 ;  /* 0x634000000c0b7807 */ /* 0x000fca0004000000 */
[----:B------:R-:W-:Y:S02]  /*06f0*/  IMAD.IADD R11, R6, 0x1, -R11 ;  /* 0x00000001060b7824 */ /* 0x000fe400078e0a0b */
[----:B------:R-:W-:Y:S02]  /*0700*/  IMAD.MOV.U32 R6, RZ, RZ, RZ ;  /* 0x000000ffff067224 */ /* 0x000fe400078e00ff */
[----:B------:R-:W-:-:S06]  /*0710*/  VIADD R7, R11, 0x7fe00000 ;  /* 0x7fe000000b077836 */ /* 0x000fcc0000000000 */
[----:B------:R-:W-:-:S10]  /*0720*/  DMUL R12, R14, R6 ;  /* 0x000000060e0c7228 */ /* 0x000fd40000000000 */
[----:B------:R-:W-:-:S13]  /*0730*/  FSETP.GTU.AND P0, PT, |R13|, 1.469367938527859385e-39, PT ;  /* 0x001000000d00780b */ /* 0x000fda0003f0c200 */
[----:B------:R-:W-:Y:S05]  /*0740*/  @P0 BRA `(.L_x_18) ;  /* 0x0000000000940947 */ /* 0x000fea0003800000 */
[----:B------:R-:W-:Y:S01]  /*0750*/  DFMA R2, R14, -R2, R8 ;  /* 0x800000020e02722b */ /* 0x000fe20000000008 */
[----:B------:R-:W-:-:S09]  /*0760*/  IMAD.MOV.U32 R6, RZ, RZ, RZ ;  /* 0x000000ffff067224 */ /* 0x000fd200078e00ff */
[C---:B------:R-:W-:Y:S02]  /*0770*/  FSETP.NEU.AND P0, PT, R3.reuse, RZ, PT ;  /* 0x000000ff0300720b */ /* 0x040fe40003f0d000 */
[----:B------:R-:W-:-:S04]  /*0780*/  LOP3.LUT R5, R3, 0x80000000, R5, 0x48, !PT ;  /* 0x8000000003057812 */ /* 0x000fc800078e4805 */
[----:B------:R-:W-:-:S07]  /*0790*/  LOP3.LUT R7, R5, R7, RZ, 0xfc, !PT ;  /* 0x0000000705077212 */ /* 0x000fce00078efcff */
[----:B------:R-:W-:Y:S05]  /*07a0*/  @!P0 BRA `(.L_x_18) ;  /* 0x00000000007c8947 */ /* 0x000fea0003800000 */
[----:B------:R-:W-:Y:S01]  /*07b0*/  IMAD.MOV R3, RZ, RZ, -R11 ;  /* 0x000000ffff037224 */ /* 0x000fe200078e0a0b */
[----:B------:R-:W-:Y:S01]  /*07c0*/  DMUL.RP R6, R14, R6 ;  /* 0x000000060e067228 */ /* 0x000fe20000008000 */
[----:B------:R-:W-:Y:S01]  /*07d0*/  IMAD.MOV.U32 R2, RZ, RZ, RZ ;  /* 0x000000ffff027224 */ /* 0x000fe200078e00ff */
[----:B------:R-:W-:-:S05]  /*07e0*/  IADD3 R11, PT, PT, -R11, -0x43300000, RZ ;  /* 0xbcd000000b0b7810 */ /* 0x000fca0007ffe1ff */
[----:B------:R-:W-:-:S03]  /*07f0*/  DFMA R2, R12, -R2, R14 ;  /* 0x800000020c02722b */ /* 0x000fc6000000000e */
[----:B------:R-:W-:-:S07]  /*0800*/  LOP3.LUT R5, R7, R5, RZ, 0x3c, !PT ;  /* 0x0000000507057212 */ /* 0x000fce00078e3cff */
[----:B------:R-:W-:-:S04]  /*0810*/  FSETP.NEU.AND P0, PT, |R3|, R11, PT ;  /* 0x0000000b0300720b */ /* 0x000fc80003f0d200 */
[----:B------:R-:W-:Y:S02]  /*0820*/  FSEL R12, R6, R12, !P0 ;  /* 0x0000000c060c7208 */ /* 0x000fe40004000000 */
[----:B------:R-:W-:Y:S01]  /*0830*/  FSEL R13, R5, R13, !P0 ;  /* 0x0000000d050d7208 */ /* 0x000fe20004000000 */
[----:B------:R-:W-:Y:S06]  /*0840*/  BRA `(.L_x_18) ;  /* 0x0000000000547947 */ /* 0x000fec0003800000 */
.L_x_17:
[----:B------:R-:W-:-:S14]  /*0850*/  DSETP.NAN.AND P0, PT, R6, R6, PT ;  /* 0x000000060600722a */ /* 0x000fdc0003f08000 */
[----:B------:R-:W-:Y:S05]  /*0860*/  @P0 BRA `(.L_x_19) ;  /* 0x0000000000440947 */ /* 0x000fea0003800000 */
[----:B------:R-:W-:-:S14]  /*0870*/  DSETP.NAN.AND P0, PT, R4, R4, PT ;  /* 0x000000040400722a */ /* 0x000fdc0003f08000 */
[----:B------:R-:W-:Y:S05]  /*0880*/  @P0 BRA `(.L_x_20) ;  /* 0x0000000000300947 */ /* 0x000fea0003800000 */
[----:B------:R-:W-:Y:S01]  /*0890*/  ISETP.NE.AND P0, PT, R21, R20, PT ;  /* 0x000000141500720c */ /* 0x000fe20003f05270 */
[----:B------:R-:W-:Y:S02]  /*08a0*/  IMAD.MOV.U32 R12, RZ, RZ, 0x0 ;  /* 0x00000000ff0c7424 */ /* 0x000fe400078e00ff */
[----:B------:R-:W-:-:S10]  /*08b0*/  IMAD.MOV.U32 R13, RZ, RZ, -0x80000 ;  /* 0xfff80000ff0d7424 */ /* 0x000fd400078e00ff */
[----:B------:R-:W-:Y:S05]  /*08c0*/  @!P0 BRA `(.L_x_18) ;  /* 0x0000000000348947 */ /* 0x000fea0003800000 */
[----:B------:R-:W-:Y:S02]  /*08d0*/  ISETP.NE.AND P0, PT, R21, 0x7ff00000, PT ;  /* 0x7ff000001500780c */ /* 0x000fe40003f05270 */
[----:B------:R-:W-:Y:S02]  /*08e0*/  LOP3.LUT R13, R7, 0x80000000, R5, 0x48, !PT ;  /* 0x80000000070d7812 */ /* 0x000fe400078e4805 */
[----:B------:R-:W-:-:S13]  /*08f0*/  ISETP.EQ.OR P0, PT, R20, RZ, !P0 ;  /* 0x000000ff1400720c */ /* 0x000fda0004702670 */
[----:B------:R-:W-:Y:S01]  /*0900*/  @P0 LOP3.LUT R2, R13, 0x7ff00000, RZ, 0xfc, !PT ;  /* 0x7ff000000d020812 */ /* 0x000fe200078efcff */
[----:B------:R-:W-:Y:S02]  /*0910*/  @!P0 IMAD.MOV.U32 R12, RZ, RZ, RZ ;  /* 0x000000ffff0c8224 */ /* 0x000fe400078e00ff */
[----:B------:R-:W-:Y:S02]  /*0920*/  @P0 IMAD.MOV.U32 R12, RZ, RZ, RZ ;  /* 0x000000ffff0c0224 */ /* 0x000fe400078e00ff */
[----:B------:R-:W-:Y:S01]  /*0930*/  @P0 IMAD.MOV.U32 R13, RZ, RZ, R2 ;  /* 0x000000ffff0d0224 */ /* 0x000fe200078e0002 */
[----:B------:R-:W-:Y:S06]  /*0940*/  BRA `(.L_x_18) ;  /* 0x0000000000147947 */ /* 0x000fec0003800000 */
.L_x_20:
[----:B------:R-:W-:Y:S01]  /*0950*/  LOP3.LUT R13, R5, 0x80000, RZ, 0xfc, !PT ;  /* 0x00080000050d7812 */ /* 0x000fe200078efcff */
[----:B------:R-:W-:Y:S01]  /*0960*/  IMAD.MOV.U32 R12, RZ, RZ, R4 ;  /* 0x000000ffff0c7224 */ /* 0x000fe200078e0004 */
[----:B------:R-:W-:Y:S06]  /*0970*/  BRA `(.L_x_18) ;  /* 0x0000000000087947 */ /* 0x000fec0003800000 */
.L_x_19:
[----:B------:R-:W-:Y:S01]  /*0980*/  LOP3.LUT R13, R7, 0x80000, RZ, 0xfc, !PT ;  /* 0x00080000070d7812 */ /* 0x000fe200078efcff */
[----:B------:R-:W-:-:S07]  /*0990*/  IMAD.MOV.U32 R12, RZ, RZ, R6 ;  /* 0x000000ffff0c7224 */ /* 0x000fce00078e0006 */
.L_x_18:
[----:B------:R-:W-:Y:S05]  /*09a0*/  BSYNC.RECONVERGENT B1 ;  /* 0x0000000000017941 */ /* 0x000fea0003800200 */
.L_x_16:
[----:B------:R-:W-:Y:S02]  /*09b0*/  IMAD.MOV.U32 R11, RZ, RZ, 0x0 ;  /* 0x00000000ff0b7424 */ /* 0x000fe400078e00ff */
[----:B------:R-:W-:Y:S02]  /*09c0*/  IMAD.MOV.U32 R2, RZ, RZ, R12 ;  /* 0x000000ffff027224 */ /* 0x000fe400078e000c */
[----:B------:R-:W-:Y:S01]  /*09d0*/  IMAD.MOV.U32 R3, RZ, RZ, R13 ;  /* 0x000000ffff037224 */ /* 0x000fe200078e000d */
[----:B------:R-:W-:Y:S06]  /*09e0*/  RET.REL.NODEC R10 `(_Z5errorPdS_S_S_S_S_S_S_S_ddddddddii) ;  /* 0xfffffff40a847950 */ /* 0x000fec0003c3ffff */
.L_x_21:
        /* <DEDUP_REMOVED lines=9> */
.L_x_62:


//--------------------- .text._Z5step6PdS_S_S_S_S_S_dddddii --------------------------
	.section	.text._Z5step6PdS_S_S_S_S_S_dddddii,"ax",@progbits
	.align	128
        .global         _Z5step6PdS_S_S_S_S_S_dddddii
        .type           _Z5step6PdS_S_S_S_S_S_dddddii,@function
        .size           _Z5step6PdS_S_S_S_S_S_dddddii,(.L_x_68 - _Z5step6PdS_S_S_S_S_S_dddddii)
        .other          _Z5step6PdS_S_S_S_S_S_dddddii,@"STO_CUDA_ENTRY STV_DEFAULT"
_Z5step6PdS_S_S_S_S_S_dddddii:
.text._Z5step6PdS_S_S_S_S_S_dddddii:
        /* <DEDUP_REMOVED lines=14> */
[----:B------:R-:W4:Y:S07]  /*00e0*/  LDCU.128 UR12, c[0x0][0x3d0] ;  /* 0x00007a00ff0c77ac */ /* 0x000f2e0008000c00 */
[----:B------:R-:W5:Y:S08]  /*00f0*/  LDC.64 R8, c[0x0][0x390] ;  /* 0x0000e400ff087b82 */ /* 0x000f700000000a00 */
[----:B------:R-:W2:Y:S01]  /*0100*/  LDC.64 R10, c[0x0][0x398] ;  /* 0x0000e600ff0a7b82 */ /* 0x000ea20000000a00 */
[----:B0-----:R-:W-:-:S06]  /*0110*/  IMAD.WIDE R2, R0, 0x8, R2 ;  /* 0x0000000800027825 */ /* 0x001fcc00078e0202 */
[----:B-1----:R-:W4:Y:S01]  /*0120*/  LDG.E.64 R2, desc[UR4][R2.64] ;  /* 0x0000000402027981 */ /* 0x002f22000c1e1b00 */
[----:B------:R-:W0:Y:S01]  /*0130*/  LDC.64 R6, c[0x0][0x3a0] ;  /* 0x0000e800ff067b82 */ /* 0x000e220000000a00 */
[----:B---3--:R-:W-:-:S06]  /*0140*/  IMAD.WIDE R4, R0, 0x8, R4 ;  /* 0x0000000800047825 */ /* 0x008fcc00078e0204 */
[----:B------:R-:W4:Y:S01]  /*0150*/  LDG.E.64 R4, desc[UR4][R4.64] ;  /* 0x0000000404047981 */ /* 0x000f22000c1e1b00 */
[----:B------:R-:W1:Y:S01]  /*0160*/  LDC.64 R12, c[0x0][0x3a8] ;  /* 0x0000ea00ff0c7b82 */ /* 0x000e620000000a00 */
[----:B-----5:R-:W-:-:S06]  /*0170*/  IMAD.WIDE R8, R0, 0x8, R8 ;  /* 0x0000000800087825 */ /* 0x020fcc00078e0208 */
[----:B------:R-:W3:Y:S01]  /*0180*/  LDG.E.64 R8, desc[UR4][R8.64] ;  /* 0x0000000408087981 */ /* 0x000ee2000c1e1b00 */
[C---:B--2---:R-:W-:Y:S01]  /*0190*/  IMAD.WIDE R10, R0.reuse, 0x8, R10 ;  /* 0x00000008000a7825 */ /* 0x044fe200078e020a */
[----:B------:R-:W4:Y:S05]  /*01a0*/  LDC.64 R14, c[0x0][0x3b8] ;  /* 0x0000ee00ff0e7b82 */ /* 0x000f2a0000000a00 */
[----:B------:R-:W2:Y:S01]  /*01b0*/  LDG.E.64 R10, desc[UR4][R10.64] ;  /* 0x000000040a0a7981 */ /* 0x000ea2000c1e1b00 */
[----:B0-----:R-:W-:-:S06]  /*01c0*/  IMAD.WIDE R6, R0, 0x8, R6 ;  /* 0x0000000800067825 */ /* 0x001fcc00078e0206 */
[----:B------:R-:W5:Y:S01]  /*01d0*/  LDG.E.64 R6, desc[UR4][R6.64] ;  /* 0x0000000406067981 */ /* 0x000f62000c1e1b00 */
[----:B-1----:R-:W-:-:S06]  /*01e0*/  IMAD.WIDE R12, R0, 0x8, R12 ;  /* 0x00000008000c7825 */ /* 0x002fcc00078e020c */
[----:B------:R-:W5:Y:S01]  /*01f0*/  LDG.E.64 R12, desc[UR4][R12.64] ;  /* 0x000000040c0c7981 */ /* 0x000f62000c1e1b00 */
[----:B----4-:R-:W-:Y:S01]  /*0200*/  DFMA R2, R4, R14, R2 ;  /* 0x0000000e0402722b */ /* 0x010fe20000000002 */
[----:B------:R-:W0:Y:S07]  /*0210*/  LDC.64 R4, c[0x0][0x3b0] ;  /* 0x0000ec00ff047b82 */ /* 0x000e2e0000000a00 */
[----:B---3--:R-:W-:-:S08]  /*0220*/  DFMA R2, R8, UR8, R2 ;  /* 0x0000000808027c2b */ /* 0x008fd00008000002 */
[----:B--2---:R-:W-:-:S08]  /*0230*/  DFMA R2, R10, UR10, R2 ;  /* 0x0000000a0a027c2b */ /* 0x004fd00008000002 */
[----:B-----5:R-:W-:Y:S01]  /*0240*/  DFMA R2, R6, UR12, R2 ;  /* 0x0000000c06027c2b */ /* 0x020fe20008000002 */
[----:B0-----:R-:W-:-:S07]  /*0250*/  IMAD.WIDE R4, R0, 0x8, R4 ;  /* 0x0000000800047825 */ /* 0x001fce00078e0204 */
[----:B------:R-:W-:-:S07]  /*0260*/  DFMA R2, R12, UR14, R2 ;  /* 0x0000000e0c027c2b */ /* 0x000fce0008000002 */
[----:B------:R-:W-:Y:S01]  /*0270*/  STG.E.64 desc[UR4][R4.64], R2 ;  /* 0x0000000204007986 */ /* 0x000fe2000c101b04 */
[----:B------:R-:W-:Y:S05]  /*0280*/  EXIT ;  /* 0x000000000000794d */ /* 0x000fea0003800000 */
.L_x_22:
        /* <DEDUP_REMOVED lines=15> */
.L_x_68:


//--------------------- .text._Z5step5PdS_S_S_S_S_ddddii --------------------------
	.section	.text._Z5step5PdS_S_S_S_S_ddddii,"ax",@progbits
	.align	128
        .global         _Z5step5PdS_S_S_S_S_ddddii
        .type           _Z5step5PdS_S_S_S_S_ddddii,@function
        .size           _Z5step5PdS_S_S_S_S_ddddii,(.L_x_69 - _Z5step5PdS_S_S_S_S_ddddii)
        .other          _Z5step5PdS_S_S_S_S_ddddii,@"STO_CUDA_ENTRY STV_DEFAULT"
_Z5step5PdS_S_S_S_S_ddddii:
.text._Z5step5PdS_S_S_S_S_ddddii:
        /* <DEDUP_REMOVED lines=22> */
[----:B-----5:R-:W-:-:S06]  /*0160*/  IMAD.WIDE R8, R0, 0x8, R8 ;  /* 0x0000000800087825 */ /* 0x020fcc00078e0208 */
[----:B------:R-:W3:Y:S01]  /*0170*/  LDG.E.64 R8, desc[UR4][R8.64] ;  /* 0x0000000408087981 */ /* 0x000ee2000c1e1b00 */
[----:B--2---:R-:W-:-:S06]  /*0180*/  IMAD.WIDE R10, R0, 0x8, R10 ;  /* 0x00000008000a7825 */ /* 0x004fcc00078e020a */
[----:B------:R-:W2:Y:S01]  /*0190*/  LDG.E.64 R10, desc[UR4][R10.64] ;  /* 0x000000040a0a7981 */ /* 0x000ea2000c1e1b00 */
[----:B0-----:R-:W-:-:S06]  /*01a0*/  IMAD.WIDE R12, R0, 0x8, R12 ;  /* 0x00000008000c7825 */ /* 0x001fcc00078e020c */
[----:B------:R-:W5:Y:S01]  /*01b0*/  LDG.E.64 R12, desc[UR4][R12.64] ;  /* 0x000000040c0c7981 */ /* 0x000f62000c1e1b00 */
[----:B----4-:R-:W-:Y:S01]  /*01c0*/  DFMA R6, R4, UR8, R2 ;  /* 0x0000000804067c2b */ /* 0x010fe20008000002 */
[----:B------:R-:W0:Y:S07]  /*01d0*/  LDC.64 R2, c[0x0][0x3a8] ;  /* 0x0000ea00ff027b82 */ /* 0x000e2e0000000a00 */
[----:B---3--:R-:W-:-:S08]  /*01e0*/  DFMA R6, R8, UR10, R6 ;  /* 0x0000000a08067c2b */ /* 0x008fd00008000006 */
[----:B--2---:R-:W-:-:S08]  /*01f0*/  DFMA R6, R10, UR12, R6 ;  /* 0x0000000c0a067c2b */ /* 0x004fd00008000006 */
[----:B-----5:R-:W-:Y:S01]  /*0200*/  DFMA R6, R12, UR14, R6 ;  /* 0x0000000e0c067c2b */ /* 0x020fe20008000006 */
[----:B0-----:R-:W-:-:S06]  /*0210*/  IMAD.WIDE R2, R0, 0x8, R2 ;  /* 0x0000000800027825 */ /* 0x001fcc00078e0202 */
[----:B------:R-:W-:Y:S01]  /*0220*/  STG.E.64 desc[UR4][R2.64], R6 ;  /* 0x0000000602007986 */ /* 0x000fe2000c101b04 */
[----:B------:R-:W-:Y:S05]  /*0230*/  EXIT ;  /* 0x000000000000794d */ /* 0x000fea0003800000 */
.L_x_23:
        /* <DEDUP_REMOVED lines=12> */
.L_x_69:


//--------------------- .text._Z5step4PdS_S_S_S_dddii --------------------------
	.section	.text._Z5step4PdS_S_S_S_dddii,"ax",@progbits
	.align	128
        .global         _Z5step4PdS_S_S_S_dddii
        .type           _Z5step4PdS_S_S_S_dddii,@function
        .size           _Z5step4PdS_S_S_S_dddii,(.L_x_70 - _Z5step4PdS_S_S_S_dddii)
        .other          _Z5step4PdS_S_S_S_dddii,@"STO_CUDA_ENTRY STV_DEFAULT"
_Z5step4PdS_S_S_S_dddii:
.text._Z5step4PdS_S_S_S_dddii:
        /* <DEDUP_REMOVED lines=13> */
[----:B------:R-:W3:Y:S08]  /*00d0*/  LDC.64 R4, c[0x0][0x388] ;  /* 0x0000e200ff047b82 */ /* 0x000ef00000000a00 */
[----:B------:R-:W4:Y:S08]  /*00e0*/  LDC.64 R8, c[0x0][0x390] ;  /* 0x0000e400ff087b82 */ /* 0x000f300000000a00 */
[----:B------:R-:W5:Y:S01]  /*00f0*/  LDC.64 R10, c[0x0][0x398] ;  /* 0x0000e600ff0a7b82 */ /* 0x000f620000000a00 */
[----:B0-----:R-:W-:-:S06]  /*0100*/  IMAD.WIDE R2, R0, 0x8, R2 ;  /* 0x0000000800027825 */ /* 0x001fcc00078e0202 */
[----:B-1----:R-:W2:Y:S01]  /*0110*/  LDG.E.64 R2, desc[UR4][R2.64] ;  /* 0x0000000402027981 */ /* 0x002ea2000c1e1b00 */
[C---:B---3--:R-:W-:Y:S01]  /*0120*/  IMAD.WIDE R4, R0.reuse, 0x8, R4 ;  /* 0x0000000800047825 */ /* 0x048fe200078e0204 */
[----:B------:R-:W2:Y:S05]  /*0130*/  LDC.64 R6, c[0x0][0x3a8] ;  /* 0x0000ea00ff067b82 */ /* 0x000eaa0000000a00 */
[----:B------:R-:W2:Y:S01]  /*0140*/  LDG.E.64 R4, desc[UR4][R4.64] ;  /* 0x0000000404047981 */ /* 0x000ea2000c1e1b00 */
[C---:B----4-:R-:W-:Y:S02]  /*0150*/  IMAD.WIDE R8, R0.reuse, 0x8, R8 ;  /* 0x0000000800087825 */ /* 0x050fe400078e0208 */
[----:B------:R-:W0:Y:S04]  /*0160*/  LDC.64 R12, c[0x0][0x3a0] ;  /* 0x0000e800ff0c7b82 */ /* 0x000e280000000a00 */
[----:B------:R-:W3:Y:S01]  /*0170*/  LDG.E.64 R8, desc[UR4][R8.64] ;  /* 0x0000000408087981 */ /* 0x000ee2000c1e1b00 */
[----:B-----5:R-:W-:-:S06]  /*0180*/  IMAD.WIDE R10, R0, 0x8, R10 ;  /* 0x00000008000a7825 */ /* 0x020fcc00078e020a */
[----:B------:R-:W4:Y:S01]  /*0190*/  LDG.E.64 R10, desc[UR4][R10.64] ;  /* 0x000000040a0a7981 */ /* 0x000f22000c1e1b00 */
[----:B--2---:R-:W-:-:S08]  /*01a0*/  DFMA R6, R4, R6, R2 ;  /* 0x000000060406722b */ /* 0x004fd00000000002 */
[----:B---3--:R-:W-:Y:S01]  /*01b0*/  DFMA R6, R8, UR8, R6 ;  /* 0x0000000808067c2b */ /* 0x008fe20008000006 */
[----:B0-----:R-:W-:-:S07]  /*01c0*/  IMAD.WIDE R2, R0, 0x8, R12 ;  /* 0x0000000800027825 */ /* 0x001fce00078e020c */
[----:B----4-:R-:W-:-:S07]  /*01d0*/  DFMA R6, R10, UR10, R6 ;  /* 0x0000000a0a067c2b */ /* 0x010fce0008000006 */
[----:B------:R-:W-:Y:S01]  /*01e0*/  STG.E.64 desc[UR4][R2.64], R6 ;  /* 0x0000000602007986 */ /* 0x000fe2000c101b04 */
[----:B------:R-:W-:Y:S05]  /*01f0*/  EXIT ;  /* 0x000000000000794d */ /* 0x000fea0003800000 */
.L_x_24:
        /* <DEDUP_REMOVED lines=16> */
.L_x_70:


//--------------------- .text._Z5step3PdS_S_S_ddii --------------------------
	.section	.text._Z5step3PdS_S_S_ddii,"ax",@progbits
	.align	128
        .global         _Z5step3PdS_S_S_ddii
        .type           _Z5step3PdS_S_S_ddii,@function
        .size           _Z5step3PdS_S_S_ddii,(.L_x_71 - _Z5step3PdS_S_S_ddii)
        .other          _Z5step3PdS_S_S_ddii,@"STO_CUDA_ENTRY STV_DEFAULT"
_Z5step3PdS_S_S_ddii:
.text._Z5step3PdS_S_S_ddii:
        /* <DEDUP_REMOVED lines=14> */
[----:B------:R-:W4:Y:S01]  /*00e0*/  LDC.64 R8, c[0x0][0x390] ;  /* 0x0000e400ff087b82 */ /* 0x000f220000000a00 */
[----:B0-----:R-:W-:-:S07]  /*00f0*/  IMAD.WIDE R2, R13, 0x8, R2 ;  /* 0x000000080d027825 */ /* 0x001fce00078e0202 */
[----:B------:R-:W0:Y:S01]  /*0100*/  LDC.64 R10, c[0x0][0x398] ;  /* 0x0000e600ff0a7b82 */ /* 0x000e220000000a00 */
[----:B-1----:R-:W2:Y:S01]  /*0110*/  LDG.E.64 R2, desc[UR4][R2.64] ;  /* 0x0000000402027981 */ /* 0x002ea2000c1e1b00 */
[----:B---3--:R-:W-:-:S06]  /*0120*/  IMAD.WIDE R4, R13, 0x8, R4 ;  /* 0x000000080d047825 */ /* 0x008fcc00078e0204 */
[----:B------:R-:W2:Y:S01]  /*0130*/  LDG.E.64 R4, desc[UR4][R4.64] ;  /* 0x0000000404047981 */ /* 0x000ea2000c1e1b00 */
[----:B----4-:R-:W-:-:S06]  /*0140*/  IMAD.WIDE R8, R13, 0x8, R8 ;  /* 0x000000080d087825 */ /* 0x010fcc00078e0208 */
[----:B------:R-:W3:Y:S01]  /*0150*/  LDG.E.64 R8, desc[UR4][R8.64] ;  /* 0x0000000408087981 */ /* 0x000ee2000c1e1b00 */
[----:B0-----:R-:W-:Y:S01]  /*0160*/  IMAD.WIDE R10, R13, 0x8, R10 ;  /* 0x000000080d0a7825 */ /* 0x001fe200078e020a */
[----:B--2---:R-:W-:-:S08]  /*0170*/  DFMA R6, R4, UR8, R2 ;  /* 0x0000000804067c2b */ /* 0x004fd00008000002 */
[----:B---3--:R-:W-:-:S07]  /*0180*/  DFMA R6, R8, UR10, R6 ;  /* 0x0000000a08067c2b */ /* 0x008fce0008000006 */
[----:B------:R-:W-:Y:S01]  /*0190*/  STG.E.64 desc[UR4][R10.64], R6 ;  /* 0x000000060a007986 */ /* 0x000fe2000c101b04 */
[----:B------:R-:W-:Y:S05]  /*01a0*/  EXIT ;  /* 0x000000000000794d */ /* 0x000fea0003800000 */
.L_x_25:
        /* <DEDUP_REMOVED lines=13> */
.L_x_71:


//--------------------- .text._Z4dydtdPdS_PiS0_idddi --------------------------
	.section	.text._Z4dydtdPdS_PiS0_idddi,"ax",@progbits
	.align	128
        .global         _Z4dydtdPdS_PiS0_idddi
        .type           _Z4dydtdPdS_PiS0_idddi,@function
        .size           _Z4dydtdPdS_PiS0_idddi,(.L_x_65 - _Z4dydtdPdS_PiS0_idddi)
        .other          _Z4dydtdPdS_PiS0_idddi,@"STO_CUDA_ENTRY STV_DEFAULT"
_Z4dydtdPdS_PiS0_idddi:
.text._Z4dydtdPdS_PiS0_idddi:
[----:B------:R-:W-:Y:S01]  /*0000*/  LDC R1, c[0x0][0x37c] ;  /* 0x0000df00ff017b82 */ /* 0x000fe20000000800 */
[----:B------:R-:W0:Y:S07]  /*0010*/  S2R R3, SR_TID.X ;  /* 0x0000000000037919 */ /* 0x000e2e0000002100 */
[----:B------:R-:W0:Y:S01]  /*0020*/  S2UR UR4, SR_CTAID.X ;  /* 0x00000000000479c3 */ /* 0x000e220000002500 */
[----:B------:R-:W1:Y:S07]  /*0030*/  LDCU UR5, c[0x0][0x3a8] ;  /* 0x00007500ff0577ac */ /* 0x000e6e0008000800 */
[----:B------:R-:W0:Y:S02]  /*0040*/  LDC R8, c[0x0][0x360] ;  /* 0x0000d800ff087b82 */ /* 0x000e240000000800 */
[----:B0-----:R-:W-:-:S05]  /*0050*/  IMAD R8, R8, UR4, R3 ;  /* 0x0000000408087c24 */ /* 0x001fca000f8e0203 */
[----:B-1----:R-:W-:-:S13]  /*0060*/  ISETP.GE.AND P0, PT, R8, UR5, PT ;  /* 0x0000000508007c0c */ /* 0x002fda000bf06270 */
[----:B------:R-:W-:Y:S05]  /*0070*/  @P0 EXIT ;  /* 0x000000000000094d */ /* 0x000fea0003800000 */
[----:B------:R-:W0:Y:S01]  /*0080*/  LDC R0, c[0x0][0x3c8] ;  /* 0x0000f200ff007b82 */ /* 0x000e220000000800 */
[----:B------:R-:W1:Y:S01]  /*0090*/  LDCU.64 UR6, c[0x0][0x358] ;  /* 0x00006b00ff0677ac */ /* 0x000e620008000a00 */
[----:B------:R-:W-:Y:S02]  /*00a0*/  CS2R R2, SRZ ;  /* 0x0000000000027805 */ /* 0x000fe4000001ff00 */
[----:B0-----:R-:W-:-:S13]  /*00b0*/  ISETP.GE.AND P0, PT, R0, 0x1, PT ;  /* 0x000000010000780c */ /* 0x001fda0003f06270 */
[----:B-1----:R-:W-:Y:S05]  /*00c0*/  @!P0 BRA `(.L_x_26) ;  /* 0x0000000800208947 */ /* 0x002fea0003800000 */
[----:B------:R-:W0:Y:S08]  /*00d0*/  LDC.64 R10, c[0x0][0x3a0] ;  /* 0x0000e800ff0a7b82 */ /* 0x000e300000000a00 */
[----:B------:R-:W1:Y:S01]  /*00e0*/  LDC.64 R12, c[0x0][0x398] ;  /* 0x0000e600ff0c7b82 */ /* 0x000e620000000a00 */
[----:B0-----:R-:W-:-:S05]  /*00f0*/  IMAD.WIDE R10, R8, 0x4, R10 ;  /* 0x00000004080a7825 */ /* 0x001fca00078e020a */
[----:B------:R-:W2:Y:S01]  /*0100*/  LDG.E R6, desc[UR6][R10.64] ;  /* 0x000000060a067981 */ /* 0x000ea2000c1e1900 */
[----:B-1----:R-:W-:-:S06]  /*0110*/  IMAD.WIDE R12, R8, 0x4, R12 ;  /* 0x00000004080c7825 */ /* 0x002fcc00078e020c */
[----:B------:R-:W3:Y:S01]  /*0120*/  LDG.E R12, desc[UR6][R12.64] ;  /* 0x000000060c0c7981 */ /* 0x000ee2000c1e1900 */
[C---:B------:R-:W-:Y:S01]  /*0130*/  ISETP.GE.U32.AND P2, PT, R0.reuse, 0x4, PT ;  /* 0x000000040000780c */ /* 0x040fe20003f46070 */
[C---:B------:R-:W-:Y:S01]  /*0140*/  IMAD.SHL.U32 R7, R0.reuse, 0x2, RZ ;  /* 0x0000000200077824 */ /* 0x040fe200078e00ff */
[----:B------:R-:W-:Y:S01]  /*0150*/  LOP3.LUT R5, R0, 0x3, RZ, 0xc0, !PT ;  /* 0x0000000300057812 */ /* 0x000fe200078ec0ff */
[----:B------:R-:W-:Y:S01]  /*0160*/  IMAD.MOV.U32 R9, RZ, RZ, RZ ;  /* 0x000000ffff097224 */ /* 0x000fe200078e00ff */
[----:B------:R-:W-:Y:S02]  /*0170*/  CS2R R2, SRZ ;  /* 0x0000000000027805 */ /* 0x000fe4000001ff00 */
[----:B------:R-:W-:Y:S01]  /*0180*/  ISETP.NE.AND P1, PT, R5, RZ, PT ;  /* 0x000000ff0500720c */ /* 0x000fe20003f25270 */
[C---:B--2---:R-:W-:Y:S02]  /*0190*/  IMAD R6, R7.reuse, R6, RZ ;  /* 0x0000000607067224 */ /* 0x044fe400078e02ff */
[----:B---3--:R-:W-:-:S04]  /*01a0*/  IMAD R7, R7, R12, RZ ;  /* 0x0000000c07077224 */ /* 0x008fc800078e02ff */
[----:B------:R-:W-:Y:S06]  /*01b0*/  @!P2 BRA `(.L_x_27) ;  /* 0x000000040008a947 */ /* 0x000fec0003800000 */
[----:B------:R-:W0:Y:S01]  /*01c0*/  LDCU.64 UR4, c[0x0][0x388] ;  /* 0x00007100ff0477ac */ /* 0x000e220008000a00 */
[----:B------:R-:W-:Y:S01]  /*01d0*/  LOP3.LUT R9, R0, 0x7ffffffc, RZ, 0xc0, !PT ;  /* 0x7ffffffc00097812 */ /* 0x000fe200078ec0ff */
[----:B------:R-:W-:Y:S01]  /*01e0*/  IMAD.MOV.U32 R10, RZ, RZ, R7 ;  /* 0x000000ffff0a7224 */ /* 0x000fe200078e0007 */
[----:B------:R-:W-:Y:S01]  /*01f0*/  CS2R R2, SRZ ;  /* 0x0000000000027805 */ /* 0x000fe2000001ff00 */
[----:B------:R-:W-:Y:S01]  /*0200*/  IMAD.MOV.U32 R4, RZ, RZ, R6 ;  /* 0x000000ffff047224 */ /* 0x000fe200078e0006 */
[----:B------:R-:W1:Y:S01]  /*0210*/  LDCU.64 UR8, c[0x0][0x3b0] ;  /* 0x00007600ff0877ac */ /* 0x000e620008000a00 */
[----:B------:R-:W-:Y:S01]  /*0220*/  IMAD.MOV R11, RZ, RZ, -R9 ;  /* 0x000000ffff0b7224 */ /* 0x000fe200078e0a09 */
[----:B0-----:R-:W-:-:S04]  /*0230*/  UIADD3 UR4, UP0, UPT, UR4, 0x10, URZ ;  /* 0x0000001004047890 */ /* 0x001fc8000ff1e0ff */
[----:B------:R-:W-:Y:S02]  /*0240*/  UIADD3.X UR5, UPT, UPT, URZ, UR5, URZ, UP0, !UPT ;  /* 0x00000005ff057290 */ /* 0x000fe400087fe4ff */
[----:B------:R-:W-:-:S04]  /*0250*/  IMAD.U32 R12, RZ, RZ, UR4 ;  /* 0x00000004ff0c7e24 */ /* 0x000fc8000f8e00ff */
[----:B-1----:R-:W-:-:S07]  /*0260*/  IMAD.U32 R13, RZ, RZ, UR5 ;  /* 0x00000005ff0d7e24 */ /* 0x002fce000f8e00ff */
.L_x_28:
[----:B------:R-:W-:-:S04]  /*0270*/  IMAD.WIDE R32, R4, 0x8, R12 ;  /* 0x0000000804207825 */ /* 0x000fc800078e020c */
[----:B------:R-:W-:Y:S01]  /*0280*/  IMAD.WIDE R30, R10, 0x8, R12 ;  /* 0x000000080a1e7825 */ /* 0x000fe200078e020c */
[----:B------:R-:W2:Y:S04]  /*0290*/  LDG.E.64 R14, desc[UR6][R32.64+-0x10] ;  /* 0xfffff006200e7981 */ /* 0x000ea8000c1e1b00 */
[----:B------:R-:W2:Y:S04]  /*02a0*/  LDG.E.64 R18, desc[UR6][R30.64+-0x10] ;  /* 0xfffff0061e127981 */ /* 0x000ea8000c1e1b00 */
[----:B------:R-:W3:Y:S04]  /*02b0*/  LDG.E.64 R16, desc[UR6][R32.64+-0x8] ;  /* 0xfffff80620107981 */ /* 0x000ee8000c1e1b00 */
[----:B------:R-:W3:Y:S04]  /*02c0*/  LDG.E.64 R20, desc[UR6][R30.64+-0x8] ;  /* 0xfffff8061e147981 */ /* 0x000ee8000c1e1b00 */
[----:B------:R-:W4:Y:S04]  /*02d0*/  LDG.E.64 R26, desc[UR6][R32.64] ;  /* 0x00000006201a7981 */ /* 0x000f28000c1e1b00 */
[----:B------:R-:W4:Y:S04]  /*02e0*/  LDG.E.64 R28, desc[UR6][R30.64] ;  /* 0x000000061e1c7981 */ /* 0x000f28000c1e1b00 */
[----:B------:R-:W5:Y:S04]  /*02f0*/  LDG.E.64 R22, desc[UR6][R32.64+0x8] ;  /* 0x0000080620167981 */ /* 0x000f68000c1e1b00 */
[----:B------:R-:W5:Y:S01]  /*0300*/  LDG.E.64 R24, desc[UR6][R30.64+0x8] ;  /* 0x000008061e187981 */ /* 0x000f62000c1e1b00 */
[----:B------:R-:W-:-:S02]  /*0310*/  VIADD R11, R11, 0x4 ;  /* 0x000000040b0b7836 */ /* 0x000fc40000000000 */
[----:B------:R-:W-:Y:S02]  /*0320*/  VIADD R4, R4, 0x4 ;  /* 0x0000000404047836 */ /* 0x000fe40000000000 */
[----:B------:R-:W-:Y:S01]  /*0330*/  VIADD R10, R10, 0x4 ;  /* 0x000000040a0a7836 */ /* 0x000fe20000000000 */
[----:B--2---:R-:W-:-:S08]  /*0340*/  DADD R18, R14, -R18 ;  /* 0x000000000e127229 */ /* 0x004fd00000000812 */
[----:B------:R-:W-:Y:S02]  /*0350*/  DADD R14, R18, -UR8 ;  /* 0x80000008120e7e29 */ /* 0x000fe40008000000 */
[----:B---3--:R-:W-:Y:S02]  /*0360*/  DADD R20, R16, -R20 ;  /* 0x0000000010147229 */ /* 0x008fe40000000814 */
[----:B------:R-:W-:-:S04]  /*0370*/  DADD R16, R18, UR8 ;  /* 0x0000000812107e29 */ /* 0x000fc80008000000 */
[----:B------:R-:W-:Y:S02]  /*0380*/  DSETP.GT.AND P2, PT, |R18|, |R14|, PT ;  /* 0x4000000e1200722a */ /* 0x000fe40003f44200 */
[----:B----4-:R-:W-:-:S04]  /*0390*/  DADD R26, R26, -R28 ;  /* 0x000000001a1a7229 */ /* 0x010fc8000000081c */
[----:B------:R-:W-:Y:S02]  /*03a0*/  FSEL R14, R14, R18, P2 ;  /* 0x000000120e0e7208 */ /* 0x000fe40001000000 */
[----:B------:R-:W-:Y:S01]  /*03b0*/  FSEL R15, R15, R19, P2 ;  /* 0x000000130f0f7208 */ /* 0x000fe20001000000 */
[----:B------:R-:W-:Y:S02]  /*03c0*/  DADD R18, R20, -UR8 ;  /* 0x8000000814127e29 */ /* 0x000fe40008000000 */
[----:B-----5:R-:W-:Y:S02]  /*03d0*/  DADD R22, R22, -R24 ;  /* 0x0000000016167229 */ /* 0x020fe40000000818 */
[----:B------:R-:W-:Y:S02]  /*03e0*/  DADD R28, R26, -UR8 ;  /* 0x800000081a1c7e29 */ /* 0x000fe40008000000 */
[----:B------:R-:W-:Y:S02]  /*03f0*/  DSETP.GT.AND P2, PT, |R14|, |R16|, PT ;  /* 0x400000100e00722a */ /* 0x000fe40003f44200 */
[----:B------:R-:W-:-:S02]  /*0400*/  DSETP.GT.AND P3, PT, |R20|, |R18|, PT ;  /* 0x400000121400722a */ /* 0x000fc40003f64200 */
[----:B------:R-:W-:Y:S02]  /*0410*/  DADD R24, R20, UR8 ;  /* 0x0000000814187e29 */ /* 0x000fe40008000000 */
[----:B------:R-:W-:Y:S02]  /*0420*/  FSEL R16, R16, R14, P2 ;  /* 0x0000000e10107208 */ /* 0x000fe40001000000 */
[----:B------:R-:W-:Y:S01]  /*0430*/  FSEL R17, R17, R15, P2 ;  /* 0x0000000f11117208 */ /* 0x000fe20001000000 */
[----:B------:R-:W-:Y:S01]  /*0440*/  DADD R14, R22, -UR8 ;  /* 0x80000008160e7e29 */ /* 0x000fe20008000000 */
[----:B------:R-:W-:Y:S02]  /*0450*/  FSEL R18, R18, R20, P3 ;  /* 0x0000001412127208 */ /* 0x000fe40001800000 */
[----:B------:R-:W-:Y:S01]  /*0460*/  FSEL R19, R19, R21, P3 ;  /* 0x0000001513137208 */ /* 0x000fe20001800000 */
[----:B------:R-:W-:Y:S02]  /*0470*/  DSETP.GT.AND P3, PT, |R26|, |R28|, PT ;  /* 0x4000001c1a00722a */ /* 0x000fe40003f64200 */
[----:B------:R-:W-:-:S02]  /*0480*/  DFMA R16, R16, R16, R2 ;  /* 0x000000101010722b */ /* 0x000fc40000000002 */
[----:B------:R-:W-:Y:S02]  /*0490*/  DADD R2, R26, UR8 ;  /* 0x000000081a027e29 */ /* 0x000fe40008000000 */
[----:B------:R-:W-:Y:S01]  /*04a0*/  DSETP.GT.AND P2, PT, |R18|, |R24|, PT ;  /* 0x400000181200722a */ /* 0x000fe20003f44200 */
[----:B------:R-:W-:Y:S01]  /*04b0*/  FSEL R26, R28, R26, P3 ;  /* 0x0000001a1c1a7208 */ /* 0x000fe20001800000 */
[C---:B------:R-:W-:Y:S01]  /*04c0*/  DSETP.GT.AND P4, PT, |R22|.reuse, |R14|, PT ;  /* 0x4000000e1600722a */ /* 0x040fe20003f84200 */
[----:B------:R-:W-:Y:S01]  /*04d0*/  FSEL R27, R29, R27, P3 ;  /* 0x0000001b1d1b7208 */ /* 0x000fe20001800000 */
[----:B------:R-:W-:Y:S02]  /*04e0*/  DADD R20, R22, UR8 ;  /* 0x0000000816147e29 */ /* 0x000fe40008000000 */
[----:B------:R-:W-:Y:S02]  /*04f0*/  FSEL R18, R24, R18, P2 ;  /* 0x0000001218127208 */ /* 0x000fe40001000000 */
[----:B------:R-:W-:Y:S01]  /*0500*/  FSEL R19, R25, R19, P2 ;  /* 0x0000001319137208 */ /* 0x000fe20001000000 */
[----:B------:R-:W-:Y:S01]  /*0510*/  DSETP.GT.AND P2, PT, |R26|, |R2|, PT ;  /* 0x400000021a00722a */ /* 0x000fe20003f44200 */
[----:B------:R-:W-:-:S02]  /*0520*/  FSEL R14, R14, R22, P4 ;  /* 0x000000160e0e7208 */ /* 0x000fc40002000000 */
[----:B------:R-:W-:Y:S02]  /*0530*/  FSEL R15, R15, R23, P4 ;  /* 0x000000170f0f7208 */ /* 0x000fe40002000000 */
[----:B------:R-:W-:Y:S01]  /*0540*/  DFMA R16, R18, R18, R16 ;  /* 0x000000121210722b */ /* 0x000fe20000000010 */
[----:B------:R-:W-:Y:S02]  /*0550*/  FSEL R2, R2, R26, P2 ;  /* 0x0000001a02027208 */ /* 0x000fe40001000000 */
[----:B------:R-:W-:Y:S01]  /*0560*/  FSEL R3, R3, R27, P2 ;  /* 0x0000001b03037208 */ /* 0x000fe20001000000 */
[----:B------:R-:W-:Y:S01]  /*0570*/  DSETP.GT.AND P3, PT, |R14|, |R20|, PT ;  /* 0x400000140e00722a */ /* 0x000fe20003f64200 */
[----:B------:R-:W-:-:S04]  /*0580*/  ISETP.NE.AND P2, PT, R11, RZ, PT ;  /* 0x000000ff0b00720c */ /* 0x000fc80003f45270 */
[----:B------:R-:W-:Y:S01]  /*0590*/  DFMA R2, R2, R2, R16 ;  /* 0x000000020202722b */ /* 0x000fe20000000010 */
[----:B------:R-:W-:Y:S02]  /*05a0*/  FSEL R14, R20, R14, P3 ;  /* 0x0000000e140e7208 */ /* 0x000fe40001800000 */
[----:B------:R-:W-:-:S06]  /*05b0*/  FSEL R15, R21, R15, P3 ;  /* 0x0000000f150f7208 */ /* 0x000fcc0001800000 */
[----:B------:R-:W-:Y:S01]  /*05c0*/  DFMA R2, R14, R14, R2 ;  /* 0x0000000e0e02722b */ /* 0x000fe20000000002 */
[----:B------:R-:W-:Y:S10]  /*05d0*/  @P2 BRA `(.L_x_28) ;  /* 0xfffffffc00242947 */ /* 0x000ff4000383ffff */
.L_x_27:
[----:B------:R-:W-:Y:S05]  /*05e0*/  @!P1 BRA `(.L_x_26) ;  /* 0x0000000000d89947 */ /* 0x000fea0003800000 */
[----:B------:R-:W-:Y:S02]  /*05f0*/  ISETP.NE.AND P1, PT, R5, 0x1, PT ;  /* 0x000000010500780c */ /* 0x000fe40003f25270 */
[----:B------:R-:W-:-:S04]  /*0600*/  LOP3.LUT R0, R0, 0x1, RZ, 0xc0, !PT ;  /* 0x0000000100007812 */ /* 0x000fc800078ec0ff */
[----:B------:R-:W-:-:S07]  /*0610*/  ISETP.NE.U32.AND P3, PT, R0, 0x1, PT ;  /* 0x000000010000780c */ /* 0x000fce0003f65070 */
[----:B------:R-:W-:Y:S06]  /*0620*/  @!P1 BRA `(.L_x_29) ;  /* 0x00000000007c9947 */ /* 0x000fec0003800000 */
[----:B------:R-:W0:Y:S01]  /*0630*/  LDC.64 R12, c[0x0][0x388] ;  /* 0x0000e200ff0c7b82 */ /* 0x000e220000000a00 */
[--C-:B------:R-:W-:Y:S01]  /*0640*/  IMAD.IADD R5, R6, 0x1, R9.reuse ;  /* 0x0000000106057824 */ /* 0x100fe200078e0209 */
[----:B------:R-:W1:Y:S01]  /*0650*/  LDCU.64 UR4, c[0x0][0x3b0] ;  /* 0x00007600ff0477ac */ /* 0x000e620008000a00 */
[----:B------:R-:W-:Y:S02]  /*0660*/  IMAD.IADD R11, R7, 0x1, R9 ;  /* 0x00000001070b7824 */ /* 0x000fe400078e0209 */
[----:B0-----:R-:W-:-:S04]  /*0670*/  IMAD.WIDE R4, R5, 0x8, R12 ;  /* 0x0000000805047825 */ /* 0x001fc800078e020c */
[----:B------:R-:W-:Y:S01]  /*0680*/  IMAD.WIDE R12, R11, 0x8, R12 ;  /* 0x000000080b0c7825 */ /* 0x000fe200078e020c */
[----:B------:R-:W2:Y:S04]  /*0690*/  LDG.E.64 R16, desc[UR6][R4.64+0x8] ;  /* 0x0000080604107981 */ /* 0x000ea8000c1e1b00 */
[----:B------:R-:W3:Y:S04]  /*06a0*/  LDG.E.64 R10, desc[UR6][R4.64] ;  /* 0x00000006040a7981 */ /* 0x000ee8000c1e1b00 */
[----:B------:R-:W3:Y:S04]  /*06b0*/  LDG.E.64 R14, desc[UR6][R12.64] ;  /* 0x000000060c0e7981 */ /* 0x000ee8000c1e1b00 */
[----:B------:R-:W2:Y:S01]  /*06c0*/  LDG.E.64 R18, desc[UR6][R12.64+0x8] ;  /* 0x000008060c127981 */ /* 0x000ea2000c1e1b00 */
[----:B------:R-:W-:Y:S01]  /*06d0*/  VIADD R9, R9, 0x2 ;  /* 0x0000000209097836 */ /* 0x000fe20000000000 */
[----:B---3--:R-:W-:-:S02]  /*06e0*/  DADD R10, R10, -R14 ;  /* 0x000000000a0a7229 */ /* 0x008fc4000000080e */
[----:B--2---:R-:W-:-:S06]  /*06f0*/  DADD R18, R16, -R18 ;  /* 0x0000000010127229 */ /* 0x004fcc0000000812 */
[----:B-1----:R-:W-:Y:S02]  /*0700*/  DADD R14, R10, -UR4 ;  /* 0x800000040a0e7e29 */ /* 0x002fe40008000000 */
[----:B------:R-:W-:-:S06]  /*0710*/  DADD R20, R18, -UR4 ;  /* 0x8000000412147e29 */ /* 0x000fcc0008000000 */
[C---:B------:R-:W-:Y:S02]  /*0720*/  DSETP.GT.AND P1, PT, |R10|.reuse, |R14|, PT ;  /* 0x4000000e0a00722a */ /* 0x040fe40003f24200 */
[----:B------:R-:W-:Y:S02]  /*0730*/  DADD R16, R10, UR4 ;  /* 0x000000040a107e29 */ /* 0x000fe40008000000 */
[C---:B------:R-:W-:Y:S02]  /*0740*/  DSETP.GT.AND P2, PT, |R18|.reuse, |R20|, PT ;  /* 0x400000141200722a */ /* 0x040fe40003f44200 */
[----:B------:R-:W-:Y:S02]  /*0750*/  FSEL R14, R14, R10, P1 ;  /* 0x0000000a0e0e7208 */ /* 0x000fe40000800000 */
[----:B------:R-:W-:Y:S01]  /*0760*/  FSEL R15, R15, R11, P1 ;  /* 0x0000000b0f0f7208 */ /* 0x000fe20000800000 */
[----:B------:R-:W-:Y:S01]  /*0770*/  DADD R10, R18, UR4 ;  /* 0x00000004120a7e29 */ /* 0x000fe20008000000 */
[----:B------:R-:W-:-:S02]  /*0780*/  FSEL R12, R20, R18, P2 ;  /* 0x00000012140c7208 */ /* 0x000fc40001000000 */
[----:B------:R-:W-:Y:S02]  /*0790*/  FSEL R13, R21, R19, P2 ;  /* 0x00000013150d7208 */ /* 0x000fe40001000000 */
[----:B------:R-:W-:-:S06]  /*07a0*/  DSETP.GT.AND P1, PT, |R14|, |R16|, PT ;  /* 0x400000100e00722a */ /* 0x000fcc0003f24200 */
[----:B------:R-:W-:Y:S02]  /*07b0*/  FSEL R4, R16, R14, P1 ;  /* 0x0000000e10047208 */ /* 0x000fe40000800000 */
[----:B------:R-:W-:Y:S01]  /*07c0*/  FSEL R5, R17, R15, P1 ;  /* 0x0000000f11057208 */ /* 0x000fe20000800000 */
[----:B------:R-:W-:-:S05]  /*07d0*/  DSETP.GT.AND P1, PT, |R12|, |R10|, PT ;  /* 0x4000000a0c00722a */ /* 0x000fca0003f24200 */
[----:B------:R-:W-:Y:S01]  /*07e0*/  DFMA R2, R4, R4, R2 ;  /* 0x000000040402722b */ /* 0x000fe20000000002 */
[----:B------:R-:W-:Y:S02]  /*07f0*/  FSEL R4, R10, R12, P1 ;  /* 0x0000000c0a047208 */ /* 0x000fe40000800000 */
[----:B------:R-:W-:-:S06]  /*0800*/  FSEL R5, R11, R13, P1 ;  /* 0x0000000d0b057208 */ /* 0x000fcc0000800000 */
[----:B------:R-:W-:-:S11]  /*0810*/  DFMA R2, R4, R4, R2 ;  /* 0x000000040402722b */ /* 0x000fd60000000002 */
.L_x_29:
[----:B------:R-:W-:Y:S05]  /*0820*/  @P3 BRA `(.L_x_26) ;  /* 0x0000000000483947 */ /* 0x000fea0003800000 */
[----:B------:R-:W0:Y:S01]  /*0830*/  LDC.64 R10, c[0x0][0x388] ;  /* 0x0000e200ff0a7b82 */ /* 0x000e220000000a00 */
[--C-:B------:R-:W-:Y:S01]  /*0840*/  IMAD.IADD R5, R6, 0x1, R9.reuse ;  /* 0x0000000106057824 */ /* 0x100fe200078e0209 */
[----:B------:R-:W1:Y:S01]  /*0850*/  LDCU.64 UR4, c[0x0][0x3b0] ;  /* 0x00007600ff0477ac */ /* 0x000e620008000a00 */
[----:B------:R-:W-:Y:S02]  /*0860*/  IMAD.IADD R7, R7, 0x1, R9 ;  /* 0x0000000107077824 */ /* 0x000fe400078e0209 */
[----:B0-----:R-:W-:-:S04]  /*0870*/  IMAD.WIDE R4, R5, 0x8, R10 ;  /* 0x0000000805047825 */ /* 0x001fc800078e020a */
[----:B------:R-:W-:Y:S02]  /*0880*/  IMAD.WIDE R6, R7, 0x8, R10 ;  /* 0x0000000807067825 */ /* 0x000fe400078e020a */
[----:B------:R-:W2:Y:S04]  /*0890*/  LDG.E.64 R4, desc[UR6][R4.64] ;  /* 0x0000000604047981 */ /* 0x000ea8000c1e1b00 */
[----:B------:R-:W2:Y:S02]  /*08a0*/  LDG.E.64 R6, desc[UR6][R6.64] ;  /* 0x0000000606067981 */ /* 0x000ea4000c1e1b00 */
[----:B--2---:R-:W-:-:S08]  /*08b0*/  DADD R10, R4, -R6 ;  /* 0x00000000040a7229 */ /* 0x004fd00000000806 */
[C---:B-1----:R-:W-:Y:S02]  /*08c0*/  DADD R12, R10.reuse, -UR4 ;  /* 0x800000040a0c7e29 */ /* 0x042fe40008000000 */
[----:B------:R-:W-:-:S06]  /*08d0*/  DADD R14, R10, UR4 ;  /* 0x000000040a0e7e29 */ /* 0x000fcc0008000000 */
[----:B------:R-:W-:-:S06]  /*08e0*/  DSETP.GT.AND P1, PT, |R10|, |R12|, PT ;  /* 0x4000000c0a00722a */ /* 0x000fcc0003f24200 */
[----:B------:R-:W-:Y:S02]  /*08f0*/  FSEL R10, R12, R10, P1 ;  /* 0x0000000a0c0a7208 */ /* 0x000fe40000800000 */
[----:B------:R-:W-:-:S06]  /*0900*/  FSEL R11, R13, R11, P1 ;  /* 0x0000000b0d0b7208 */ /* 0x000fcc0000800000 */
[----:B------:R-:W-:-:S06]  /*0910*/  DSETP.GT.AND P1, PT, |R10|, |R14|, PT ;  /* 0x4000000e0a00722a */ /* 0x000fcc0003f24200 */
[----:B------:R-:W-:Y:S02]  /*0920*/  FSEL R10, R14, R10, P1 ;  /* 0x0000000a0e0a7208 */ /* 0x000fe40000800000 */
[----:B------:R-:W-:-:S06]  /*0930*/  FSEL R11, R15, R11, P1 ;  /* 0x0000000b0f0b7208 */ /* 0x000fcc0000800000 */
[----:B------:R-:W-:-:S11]  /*0940*/  DFMA R2, R10, R10, R2 ;  /* 0x0000000a0a02722b */ /* 0x000fd60000000002 */
.L_x_26:
[----:B------:R-:W0:Y:S01]  /*0950*/  MUFU.RSQ64H R5, R3 ;  /* 0x0000000300057308 */ /* 0x000e220000001c00 */
[----:B------:R-:W-:Y:S01]  /*0960*/  VIADD R4, R3, 0xfcb00000 ;  /* 0xfcb0000003047836 */ /* 0x000fe20000000000 */
[----:B------:R-:W-:Y:S01]  /*0970*/  BSSY.RECONVERGENT B0, `(.L_x_30) ;  /* 0x0000011000007945 */ /* 0x000fe20003800200 */
[----:B------:R-:W-:Y:S02]  /*0980*/  IMAD.MOV.U32 R10, RZ, RZ, 0x0 ;  /* 0x00000000ff0a7424 */ /* 0x000fe400078e00ff */
[----:B------:R-:W-:Y:S01]  /*0990*/  IMAD.MOV.U32 R11, RZ, RZ, 0x3fd80000 ;  /* 0x3fd80000ff0b7424 */ /* 0x000fe200078e00ff */
[----:B------:R-:W-:Y:S01]  /*09a0*/  ISETP.GE.U32.AND P1, PT, R4, 0x7ca00000, PT ;  /* 0x7ca000000400780c */ /* 0x000fe20003f26070 */
[----:B0-----:R-:W-:-:S08]  /*09b0*/  DMUL R6, R4, R4 ;  /* 0x0000000404067228 */ /* 0x001fd00000000000 */
[----:B------:R-:W-:-:S08]  /*09c0*/  DFMA R6, -R6, R2, 1 ;  /* 0x3ff000000606742b */ /* 0x000fd00000000102 */
[----:B------:R-:W-:Y:S02]  /*09d0*/  DFMA R10, R6, R10, 0.5 ;  /* 0x3fe00000060a742b */ /* 0x000fe4000000000a */
[----:B------:R-:W-:-:S08]  /*09e0*/  DMUL R6, R4, R6 ;  /* 0x0000000604067228 */ /* 0x000fd00000000000 */
[----:B------:R-:W-:-:S08]  /*09f0*/  DFMA R10, R10, R6, R4 ;  /* 0x000000060a0a722b */ /* 0x000fd00000000004 */
[----:B------:R-:W-:Y:S02]  /*0a00*/  DMUL R12, R10, R2 ;  /* 0x000000020a0c7228 */ /* 0x000fe40000000000 */
[----:B------:R-:W-:Y:S02]  /*0a10*/  VIADD R7, R11, 0xfff00000 ;  /* 0xfff000000b077836 */ /* 0x000fe40000000000 */
[----:B------:R-:W-:-:S04]  /*0a20*/  IMAD.MOV.U32 R6, RZ, RZ, R10 ;  /* 0x000000ffff067224 */ /* 0x000fc800078e000a */
[----:B------:R-:W-:-:S08]  /*0a30*/  DFMA R16, R12, -R12, R2 ;  /* 0x8000000c0c10722b */ /* 0x000fd00000000002 */
[----:B------:R-:W-:Y:S01]  /*0a40*/  DFMA R14, R16, R6, R12 ;  /* 0x00000006100e722b */ /* 0x000fe2000000000c */
[----:B------:R-:W-:Y:S10]  /*0a50*/  @!P1 BRA `(.L_x_31) ;  /* 0x0000000000089947 */ /* 0x000ff40003800000 */
[----:B------:R-:W-:-:S07]  /*0a60*/  MOV R0, 0xa80 ;  /* 0x00000a8000007802 */ /* 0x000fce0000000f00 */
[----:B------:R-:W-:Y:S05]  /*0a70*/  CALL.REL.NOINC `($__internal_2_$__cuda_sm20_dsqrt_rn_f64_mediumpath_v1) ;  /* 0x0000001400d47944 */ /* 0x000fea0003c00000 */
.L_x_31:
[----:B------:R-:W-:Y:S05]  /*0a80*/  BSYNC.RECONVERGENT B0 ;  /* 0x0000000000007941 */ /* 0x000fea0003800200 */
.L_x_30:
[----:B------:R-:W0:Y:S02]  /*0a90*/  LDC.64 R12, c[0x0][0x3b8] ;  /* 0x0000ee00ff0c7b82 */ /* 0x000e240000000a00 */
[----:B0-----:R-:W-:-:S08]  /*0aa0*/  DADD R12, R12, R12 ;  /* 0x000000000c0c7229 */ /* 0x001fd0000000000c */
[----:B------:R-:W-:-:S14]  /*0ab0*/  DSETP.GEU.OR P0, PT, R14, R12, !P0 ;  /* 0x0000000c0e00722a */ /* 0x000fdc000470e400 */
[----:B------:R-:W-:Y:S05]  /*0ac0*/  @P0 EXIT ;  /* 0x000000000000094d */ /* 0x000fea0003800000 */
[----:B------:R-:W0:Y:S01]  /*0ad0*/  LDCU UR4, c[0x0][0x3c8] ;  /* 0x00007900ff0477ac */ /* 0x000e220008000800 */
[----:B------:R-:W1:Y:S01]  /*0ae0*/  LDC.64 R10, c[0x0][0x3a0] ;  /* 0x0000e800ff0a7b82 */ /* 0x000e620000000a00 */
[----:B------:R-:W-:Y:S01]  /*0af0*/  DADD R12, R12, -R14 ;  /* 0x000000000c0c7229 */ /* 0x000fe2000000080e */
[----:B------:R-:W-:Y:S01]  /*0b00*/  IMAD.MOV.U32 R35, RZ, RZ, RZ ;  /* 0x000000ffff237224 */ /* 0x000fe200078e00ff */
[----:B------:R-:W-:-:S05]  /*0b10*/  CS2R R6, SRZ ;  /* 0x0000000000067805 */ /* 0x000fca000001ff00 */
[----:B------:R-:W2:Y:S01]  /*0b20*/  LDC.64 R4, c[0x0][0x398] ;  /* 0x0000e600ff047b82 */ /* 0x000ea20000000a00 */
[----:B------:R-:W-:Y:S01]  /*0b30*/  DADD R2, R12, 1.5 ;  /* 0x3ff800000c027429 */ /* 0x000fe20000000000 */
[----:B0-----:R-:W-:-:S09]  /*0b40*/  UISETP.NE.AND UP0, UPT, UR4, 0x1, UPT ;  /* 0x000000010400788c */ /* 0x001fd2000bf05270 */
[----:B------:R-:W-:Y:S01]  /*0b50*/  LOP3.LUT R2, R3, 0x7ff00000, RZ, 0xc0, !PT ;  /* 0x7ff0000003027812 */ /* 0x000fe200078ec0ff */
[----:B------:R-:W-:Y:S01]  /*0b60*/  USHF.L.U32 UR5, UR4, 0x1, URZ ;  /* 0x0000000104057899 */ /* 0x000fe200080006ff */
[----:B-1----:R-:W-:-:S04]  /*0b70*/  IMAD.WIDE R10, R8, 0x4, R10 ;  /* 0x00000004080a7825 */ /* 0x002fc800078e020a */
[----:B--2---:R-:W-:Y:S01]  /*0b80*/  IMAD.WIDE R8, R8, 0x4, R4 ;  /* 0x0000000408087825 */ /* 0x004fe200078e0204 */
[----:B------:R-:W-:Y:S06]  /*0b90*/  BRA.U !UP0, `(.L_x_32) ;  /* 0x0000000908d87547 */ /* 0x000fec000b800000 */
[C---:B------:R-:W-:Y:S01]  /*0ba0*/  ISETP.NE.AND P0, PT, R2.reuse, 0x7ff00000, PT ;  /* 0x7ff000000200780c */ /* 0x040fe20003f05270 */
[C---:B------:R-:W-:Y:S01]  /*0bb0*/  DSETP.NEU.AND P1, PT, |R12|.reuse, +INF , PT ;  /* 0x7ff000000c00742a */ /* 0x040fe20003f2d200 */
[----:B------:R-:W-:Y:S01]  /*0bc0*/  ULOP3.LUT UR4, UR4, 0x7ffffffe, URZ, 0xc0, !UPT ;  /* 0x7ffffffe04047892 */ /* 0x000fe2000f8ec0ff */
[----:B------:R-:W-:Y:S01]  /*0bd0*/  IMAD.MOV.U32 R0, RZ, RZ, 0x1 ;  /* 0x00000001ff007424 */ /* 0x000fe200078e00ff */
[----:B------:R-:W0:Y:S03]  /*0be0*/  LDCU.64 UR18, c[0x0][0x3b0] ;  /* 0x00007600ff1277ac */ /* 0x000e260008000a00 */
[----:B------:R-:W-:Y:S01]  /*0bf0*/  ISETP.NE.OR P1, PT, R2, 0x7ff00000, P1 ;  /* 0x7ff000000200780c */ /* 0x000fe20000f25670 */
[----:B------:R-:W1:Y:S01]  /*0c00*/  LDCU UR14, c[0x0][0x3c8] ;  /* 0x00007900ff0e77ac */ /* 0x000e620008000800 */
[----:B------:R-:W2:Y:S04]  /*0c10*/  LDCU.64 UR8, c[0x0][0x3c0] ;  /* 0x00007800ff0877ac */ /* 0x000ea80008000a00 */
[----:B------:R-:W-:Y:S01]  /*0c20*/  DSETP.NAN.AND P0, PT, R12, R12, !P0 ;  /* 0x0000000c0c00722a */ /* 0x000fe20004708000 */
[----:B------:R-:W3:Y:S01]  /*0c30*/  LDCU.64 UR16, c[0x0][0x388] ;  /* 0x00007100ff1077ac */ /* 0x000ee20008000a00 */
[----:B------:R-:W-:-:S12]  /*0c40*/  UIADD3 UR4, UPT, UPT, -UR4, URZ, URZ ;  /* 0x000000ff04047290 */ /* 0x000fd8000fffe1ff */
.L_x_41:
[----:B----4-:R-:W4:Y:S01]  /*0c50*/  LDG.E R3, desc[UR6][R10.64] ;  /* 0x000000060a037981 */ /* 0x010f22000c1e1900 */
[----:B------:R-:W5:Y:S03]  /*0c60*/  LDC.64 R16, c[0x0][0x388] ;  /* 0x0000e200ff107b82 */ /* 0x000f660000000a00 */
[----:B------:R-:W2:Y:S01]  /*0c70*/  LDG.E R33, desc[UR6][R8.64] ;  /* 0x0000000608217981 */ /* 0x000ea2000c1e1900 */
[--C-:B----4-:R-:W-:Y:S02]  /*0c80*/  IMAD R3, R3, UR5, R0.reuse ;  /* 0x0000000503037c24 */ /* 0x110fe4000f8e0200 */
[----:B--2---:R-:W-:Y:S02]  /*0c90*/  IMAD R4, R33, UR5, R0 ;  /* 0x0000000521047c24 */ /* 0x004fe4000f8e0200 */
[----:B------:R-:W-:Y:S02]  /*0ca0*/  VIADD R3, R3, 0xffffffff ;  /* 0xffffffff03037836 */ /* 0x000fe40000000000 */
[----:B------:R-:W-:-:S02]  /*0cb0*/  VIADD R19, R4, 0xffffffff ;  /* 0xffffffff04137836 */ /* 0x000fc40000000000 */
[----:B-----5:R-:W-:-:S04]  /*0cc0*/  IMAD.WIDE R4, R3, 0x8, R16 ;  /* 0x0000000803047825 */ /* 0x020fc800078e0210 */
[----:B------:R-:W-:Y:S02]  /*0cd0*/  IMAD.WIDE R16, R19, 0x8, R16 ;  /* 0x0000000813107825 */ /* 0x000fe400078e0210 */
[----:B------:R-:W2:Y:S04]  /*0ce0*/  LDG.E.64 R4, desc[UR6][R4.64] ;  /* 0x0000000604047981 */ /* 0x000ea8000c1e1b00 */
[----:B------:R-:W2:Y:S01]  /*0cf0*/  LDG.E.64 R16, desc[UR6][R16.64] ;  /* 0x0000000610107981 */ /* 0x000ea2000c1e1b00 */
[----:B------:R-:W-:Y:S01]  /*0d00*/  DSETP.NEU.AND P3, PT, R12, RZ, PT ;  /* 0x000000ff0c00722a */ /* 0x000fe20003f6d000 */
[----:B------:R-:W-:Y:S01]  /*0d10*/  BSSY.RECONVERGENT B0, `(.L_x_33) ;  /* 0x0000013000007945 */ /* 0x000fe20003800200 */
[----:B------:R-:W-:Y:S01]  /*0d20*/  CS2R R30, SRZ ;  /* 0x00000000001e7805 */ /* 0x000fe2000001ff00 */
[----:B--2---:R-:W-:-:S08]  /*0d30*/  DADD R18, R4, -R16 ;  /* 0x0000000004127229 */ /* 0x004fd00000000810 */
[C---:B0-----:R-:W-:Y:S02]  /*0d40*/  DADD R20, R18.reuse, -UR18 ;  /* 0x8000001212147e29 */ /* 0x041fe40008000000 */
[----:B------:R-:W-:-:S06]  /*0d50*/  DADD R22, R18, UR18 ;  /* 0x0000001212167e29 */ /* 0x000fcc0008000000 */
[----:B------:R-:W-:-:S06]  /*0d60*/  DSETP.GT.AND P2, PT, |R18|, |R20|, PT ;  /* 0x400000141200722a */ /* 0x000fcc0003f44200 */
[----:B------:R-:W-:Y:S02]  /*0d70*/  FSEL R18, R20, R18, P2 ;  /* 0x0000001214127208 */ /* 0x000fe40001000000 */
[----:B------:R-:W-:-:S06]  /*0d80*/  FSEL R19, R21, R19, P2 ;  /* 0x0000001315137208 */ /* 0x000fcc0001000000 */
[----:B------:R-:W-:-:S06]  /*0d90*/  DSETP.GT.AND P2, PT, |R18|, |R22|, PT ;  /* 0x400000161200722a */ /* 0x000fcc0003f44200 */
[----:B------:R-:W-:Y:S02]  /*0da0*/  FSEL R34, R22, R18, P2 ;  /* 0x0000001216227208 */ /* 0x000fe40001000000 */
[----:B------:R-:W-:Y:S01]  /*0db0*/  FSEL R35, R23, R19, P2 ;  /* 0x0000001317237208 */ /* 0x000fe20001000000 */
[----:B------:R-:W-:Y:S06]  /*0dc0*/  @!P3 BRA `(.L_x_34) ;  /* 0x00000000001cb947 */ /* 0x000fec0003800000 */
[----:B------:R-:W-:Y:S01]  /*0dd0*/  DADD R4, -RZ, |R12| ;  /* 0x00000000ff047229 */ /* 0x000fe2000000050c */
[----:B------:R-:W-:Y:S02]  /*0de0*/  ISETP.GE.AND P2, PT, R13, RZ, PT ;  /* 0x000000ff0d00720c */ /* 0x000fe40003f46270 */
[----:B------:R-:W-:-:S07]  /*0df0*/  MOV R30, 0xe20 ;  /* 0x00000e20001e7802 */ /* 0x000fce0000000f00 */
[----:B------:R-:W-:-:S07]  /*0e00*/  IMAD.MOV.U32 R3, RZ, RZ, R5 ;  /* 0x000000ffff037224 */ /* 0x000fce00078e0005 */
[----:B-1-3--:R-:W-:Y:S05]  /*0e10*/  CALL.REL.NOINC `($_Z4dydtdPdS_PiS0_idddi$__internal_accurate_pow) ;  /* 0x0000001400a87944 */ /* 0x00afea0003c00000 */
[----:B------:R-:W-:Y:S02]  /*0e20*/  FSEL R30, R3, RZ, P2 ;  /* 0x000000ff031e7208 */ /* 0x000fe40001000000 */
[----:B------:R-:W-:-:S07]  /*0e30*/  FSEL R31, R20, -QNAN , P2 ;  /* 0xfff80000141f7808 */ /* 0x000fce0001000000 */
.L_x_34:
[----:B-1-3--:R-:W-:Y:S05]  /*0e40*/  BSYNC.RECONVERGENT B0 ;  /* 0x0000000000007941 */ /* 0x00afea0003800200 */
.L_x_33:
[----:B------:R-:W0:Y:S01]  /*0e50*/  MUFU.RCP64H R5, R15 ;  /* 0x0000000f00057308 */ /* 0x000e220000001800 */
[----:B------:R-:W-:Y:S01]  /*0e60*/  IMAD.MOV.U32 R4, RZ, RZ, 0x1 ;  /* 0x00000001ff047424 */ /* 0x000fe200078e00ff */
[----:B------:R-:W-:Y:S01]  /*0e70*/  FSETP.GEU.AND P3, PT, |R35|, 6.5827683646048100446e-37, PT ;  /* 0x036000002300780b */ /* 0x000fe20003f6e200 */
[----:B------:R-:W-:Y:S04]  /*0e80*/  BSSY.RECONVERGENT B0, `(.L_x_35) ;  /* 0x0000014000007945 */ /* 0x000fe80003800200 */
[----:B0-----:R-:W-:-:S08]  /*0e90*/  DFMA R16, R4, -R14, 1 ;  /* 0x3ff000000410742b */ /* 0x001fd0000000080e */
[----:B------:R-:W-:-:S08]  /*0ea0*/  DFMA R16, R16, R16, R16 ;  /* 0x000000101010722b */ /* 0x000fd00000000010 */
[----:B------:R-:W-:-:S08]  /*0eb0*/  DFMA R16, R4, R16, R4 ;  /* 0x000000100410722b */ /* 0x000fd00000000004 */
[----:B------:R-:W-:-:S08]  /*0ec0*/  DFMA R4, R16, -R14, 1 ;  /* 0x3ff000001004742b */ /* 0x000fd0000000080e */
[----:B------:R-:W-:-:S08]  /*0ed0*/  DFMA R4, R16, R4, R16 ;  /* 0x000000041004722b */ /* 0x000fd00000000010 */
[----:B------:R-:W-:-:S08]  /*0ee0*/  DMUL R16, R4, R34 ;  /* 0x0000002204107228 */ /* 0x000fd00000000000 */
[----:B------:R-:W-:-:S08]  /*0ef0*/  DFMA R18, R16, -R14, R34 ;  /* 0x8000000e1012722b */ /* 0x000fd00000000022 */
[----:B------:R-:W-:-:S10]  /*0f00*/  DFMA R4, R4, R18, R16 ;  /* 0x000000120404722b */ /* 0x000fd40000000010 */
[----:B------:R-:W-:-:S05]  /*0f10*/  FFMA R3, RZ, R15, R5 ;  /* 0x0000000fff037223 */ /* 0x000fca0000000005 */
[----:B------:R-:W-:-:S13]  /*0f20*/  FSETP.GT.AND P2, PT, |R3|, 1.469367938527859385e-39, PT ;  /* 0x001000000300780b */ /* 0x000fda0003f44200 */
[----:B------:R-:W-:Y:S05]  /*0f30*/  @P2 BRA P3, `(.L_x_36) ;  /* 0x0000000000202947 */ /* 0x000fea0001800000 */
[----:B------:R-:W-:Y:S01]  /*0f40*/  IMAD.MOV.U32 R20, RZ, RZ, R34 ;  /* 0x000000ffff147224 */ /* 0x000fe200078e0022 */
[----:B------:R-:W-:Y:S01]  /*0f50*/  MOV R4, 0xfa0 ;  /* 0x00000fa000047802 */ /* 0x000fe20000000f00 */
[----:B------:R-:W-:Y:S02]  /*0f60*/  IMAD.MOV.U32 R21, RZ, RZ, R35 ;  /* 0x000000ffff157224 */ /* 0x000fe400078e0023 */
[----:B------:R-:W-:Y:S02]  /*0f70*/  IMAD.MOV.U32 R18, RZ, RZ, R14 ;  /* 0x000000ffff127224 */ /* 0x000fe400078e000e */
[----:B------:R-:W-:-:S07]  /*0f80*/  IMAD.MOV.U32 R19, RZ, RZ, R15 ;  /* 0x000000ffff137224 */ /* 0x000fce00078e000f */
[----:B------:R-:W-:Y:S05]  /*0f90*/  CALL.REL.NOINC `($__internal_1_$__cuda_sm20_div_rn_f64_full) ;  /* 0x0000000c00207944 */ /* 0x000fea0003c00000 */
[----:B------:R-:W-:Y:S02]  /*0fa0*/  IMAD.MOV.U32 R4, RZ, RZ, R32 ;  /* 0x000000ffff047224 */ /* 0x000fe400078e0020 */
[----:B------:R-:W-:-:S07]  /*0fb0*/  IMAD.MOV.U32 R5, RZ, RZ, R27 ;  /* 0x000000ffff057224 */ /* 0x000fce00078e001b */
.L_x_36:
[----:B------:R-:W-:Y:S05]  /*0fc0*/  BSYNC.RECONVERGENT B0 ;  /* 0x0000000000007941 */ /* 0x000fea0003800200 */
.L_x_35:
[C---:B------:R-:W-:Y:S01]  /*0fd0*/  DADD R18, R12.reuse, 1.5 ;  /* 0x3ff800000c127429 */ /* 0x040fe20000000000 */
[----:B------:R-:W0:Y:S01]  /*0fe0*/  LDC.64 R16, c[0x0][0x390] ;  /* 0x0000e400ff107b82 */ /* 0x000e220000000a00 */
[C---:B------:R-:W-:Y:S01]  /*0ff0*/  DSETP.NAN.AND P2, PT, R12.reuse, R12, PT ;  /* 0x0000000c0c00722a */ /* 0x040fe20003f48000 */
[----:B------:R-:W-:Y:S01]  /*1000*/  IMAD R33, R33, UR14, RZ ;  /* 0x0000000e21217c24 */ /* 0x000fe2000f8e02ff */
[----:B------:R-:W-:Y:S02]  /*1010*/  DSETP.NEU.AND P3, PT, |R12|, +INF , PT ;  /* 0x7ff000000c00742a */ /* 0x000fe40003f6d200 */
[----:B------:R-:W-:Y:S02]  /*1020*/  DMUL R20, R4, -UR8 ;  /* 0x8000000804147c28 */ /* 0x000fe40008000000 */
[----:B------:R-:W-:Y:S02]  /*1030*/  LEA R22, R33, UR14, 0x1 ;  /* 0x0000000e21167c11 */ /* 0x000fe4000f8e08ff */
[----:B------:R-:W-:-:S02]  /*1040*/  FSEL R3, R18, R30, P2 ;  /* 0x0000001e12037208 */ /* 0x000fc40001000000 */
[----:B------:R-:W-:Y:S02]  /*1050*/  FSEL R19, R19, R31, P2 ;  /* 0x0000001f13137208 */ /* 0x000fe40001000000 */
[----:B------:R-:W-:Y:S02]  /*1060*/  ISETP.NE.AND P2, PT, R2, 0x7ff00000, PT ;  /* 0x7ff000000200780c */ /* 0x000fe40003f45270 */
[----:B------:R-:W-:Y:S02]  /*1070*/  FSEL R3, R3, RZ, P3 ;  /* 0x000000ff03037208 */ /* 0x000fe40001800000 */
[----:B------:R-:W-:Y:S01]  /*1080*/  FSEL R19, R19, +QNAN , P3 ;  /* 0x7ff0000013137808 */ /* 0x000fe20001800000 */
[----:B------:R-:W-:Y:S01]  /*1090*/  DSETP.NEU.AND P3, PT, R12, 1, PT ;  /* 0x3ff000000c00742a */ /* 0x000fe20003f6d000 */
[----:B------:R-:W-:Y:S01]  /*10a0*/  FSEL R18, R30, R3, P2 ;  /* 0x000000031e127208 */ /* 0x000fe20001000000 */
[----:B------:R-:W-:Y:S01]  /*10b0*/  VIADD R3, R0, 0xffffffff ;  /* 0xffffffff00037836 */ /* 0x000fe20000000000 */
[----:B------:R-:W-:-:S03]  /*10c0*/  FSEL R30, R31, R19, P2 ;  /* 0x000000131f1e7208 */ /* 0x000fc60001000000 */
[----:B------:R-:W-:Y:S01]  /*10d0*/  FSEL R18, R18, RZ, P3 ;  /* 0x000000ff12127208 */ /* 0x000fe20001800000 */
[----:B------:R-:W-:Y:S01]  /*10e0*/  IMAD.IADD R23, R22, 0x1, R3 ;  /* 0x0000000116177824 */ /* 0x000fe200078e0203 */
[----:B------:R-:W-:-:S03]  /*10f0*/  FSEL R19, R30, 1.875, P3 ;  /* 0x3ff000001e137808 */ /* 0x000fc60001800000 */
[----:B0-----:R-:W-:-:S03]  /*1100*/  IMAD.WIDE R22, R23, 0x8, R16 ;  /* 0x0000000817167825 */ /* 0x001fc600078e0210 */
[----:B------:R-:W-:-:S07]  /*1110*/  DMUL R20, R18, R20 ;  /* 0x0000001412147228 */ /* 0x000fce0000000000 */
[----:B------:R0:W-:Y:S04]  /*1120*/  REDG.E.ADD.F64.RN.STRONG.GPU desc[UR6][R22.64], R20 ;  /* 0x00000014160079a6 */ /* 0x0001e8000c12ff06 */
[----:B------:R-:W2:Y:S01]  /*1130*/  LDG.E R25, desc[UR6][R10.64] ;  /* 0x000000060a197981 */ /* 0x000ea2000c1e1900 */
[----:B------:R-:W-:Y:S01]  /*1140*/  VIADD R34, R0, UR14 ;  /* 0x0000000e00227c36 */ /* 0x000fe20008000000 */
[----:B------:R-:W-:-:S08]  /*1150*/  DMUL R4, R4, UR8 ;  /* 0x0000000804047c28 */ /* 0x000fd00008000000 */
[----:B------:R-:W-:Y:S01]  /*1160*/  DMUL R4, R18, R4 ;  /* 0x0000000412047228 */ /* 0x000fe20000000000 */
[----:B--2---:R-:W-:-:S04]  /*1170*/  IMAD R25, R25, UR5, R34 ;  /* 0x0000000519197c24 */ /* 0x004fc8000f8e0222 */
[----:B------:R-:W-:-:S04]  /*1180*/  VIADD R25, R25, 0xffffffff ;  /* 0xffffffff19197836 */ /* 0x000fc80000000000 */
[----:B------:R-:W-:-:S05]  /*1190*/  IMAD.WIDE R16, R25, 0x8, R16 ;  /* 0x0000000819107825 */ /* 0x000fca00078e0210 */
[----:B------:R1:W-:Y:S04]  /*11a0*/  REDG.E.ADD.F64.RN.STRONG.GPU desc[UR6][R16.64], R4 ;  /* 0x00000004100079a6 */ /* 0x0003e8000c12ff06 */
[----:B------:R-:W2:Y:S04]  /*11b0*/  LDG.E R18, desc[UR6][R10.64] ;  /* 0x000000060a127981 */ /* 0x000ea8000c1e1900 */
[----:B------:R-:W0:Y:S01]  /*11c0*/  LDG.E R33, desc[UR6][R8.64] ;  /* 0x0000000608217981 */ /* 0x000e22000c1e1900 */
[----:B------:R-:W-:Y:S01]  /*11d0*/  SHF.R.S32.HI R19, RZ, 0x1f, R3 ;  /* 0x0000001fff137819 */ /* 0x000fe20000011403 */
[----:B--2---:R-:W-:-:S02]  /*11e0*/  IMAD R18, R18, UR5, RZ ;  /* 0x0000000512127c24 */ /* 0x004fc4000f8e02ff */
[----:B0-----:R-:W-:-:S03]  /*11f0*/  IMAD R20, R33, UR5, RZ ;  /* 0x0000000521147c24 */ /* 0x001fc6000f8e02ff */
[C---:B------:R-:W-:Y:S02]  /*1200*/  IADD3 R21, P2, PT, R3.reuse, R18, RZ ;  /* 0x0000001203157210 */ /* 0x040fe40007f5e0ff */
[----:B------:R-:W-:Y:S02]  /*1210*/  IADD3 R3, P4, PT, R3, R20, RZ ;  /* 0x0000001403037210 */ /* 0x000fe40007f9e0ff */
[-C--:B------:R-:W-:Y:S02]  /*1220*/  LEA.HI.X.SX32 R24, R18, R19.reuse, 0x1, P2 ;  /* 0x0000001312187211 */ /* 0x080fe400010f0eff */
[----:B------:R-:W-:Y:S02]  /*1230*/  LEA.HI.X.SX32 R18, R20, R19, 0x1, P4 ;  /* 0x0000001314127211 */ /* 0x000fe400020f0eff */
[----:B------:R-:W-:Y:S02]  /*1240*/  LEA R20, P2, R21, UR16, 0x3 ;  /* 0x0000001015147c11 */ /* 0x000fe4000f8418ff */
[----:B------:R-:W-:-:S02]  /*1250*/  LEA R22, P4, R3, UR16, 0x3 ;  /* 0x0000001003167c11 */ /* 0x000fc4000f8818ff */
[----:B------:R-:W-:Y:S02]  /*1260*/  LEA.HI.X R21, R21, UR17, R24, 0x3, P2 ;  /* 0x0000001115157c11 */ /* 0x000fe400090f1c18 */
[----:B------:R-:W-:-:S03]  /*1270*/  LEA.HI.X R23, R3, UR17, R18, 0x3, P4 ;  /* 0x0000001103177c11 */ /* 0x000fc6000a0f1c12 */
[----:B-1----:R-:W2:Y:S04]  /*1280*/  LDG.E.64 R4, desc[UR6][R20.64+0x8] ;  /* 0x0000080614047981 */ /* 0x002ea8000c1e1b00 */
[----:B------:R-:W2:Y:S01]  /*1290*/  LDG.E.64 R16, desc[UR6][R22.64+0x8] ;  /* 0x0000080616107981 */ /* 0x000ea2000c1e1b00 */
[----:B------:R-:W-:Y:S01]  /*12a0*/  DSETP.NEU.AND P4, PT, R12, RZ, PT ;  /* 0x000000ff0c00722a */ /* 0x000fe20003f8d000 */
[----:B------:R-:W-:Y:S01]  /*12b0*/  BSSY.RECONVERGENT B0, `(.L_x_37) ;  /* 0x0000013000007945 */ /* 0x000fe20003800200 */
[----:B------:R-:W-:Y:S01]  /*12c0*/  CS2R R30, SRZ ;  /* 0x00000000001e7805 */ /* 0x000fe2000001ff00 */
[----:B--2---:R-:W-:-:S08]  /*12d0*/  DADD R4, R4, -R16 ;  /* 0x0000000004047229 */ /* 0x004fd00000000810 */
[C---:B------:R-:W-:Y:S02]  /*12e0*/  DADD R16, R4.reuse, -UR18 ;  /* 0x8000001204107e29 */ /* 0x040fe40008000000 */
        /* <DEDUP_REMOVED lines=12> */
[----:B------:R-:W-:Y:S05]  /*13b0*/  CALL.REL.NOINC `($_Z4dydtdPdS_PiS0_idddi$__internal_accurate_pow) ;  /* 0x0000001000407944 */ /* 0x000fea0003c00000 */
[----:B------:R-:W-:Y:S02]  /*13c0*/  FSEL R30, R3, RZ, P2 ;  /* 0x000000ff031e7208 */ /* 0x000fe40001000000 */
[----:B------:R-:W-:-:S07]  /*13d0*/  FSEL R31, R20, -QNAN , P2 ;  /* 0xfff80000141f7808 */ /* 0x000fce0001000000 */
.L_x_38:
[----:B------:R-:W-:Y:S05]  /*13e0*/  BSYNC.RECONVERGENT B0 ;  /* 0x0000000000007941 */ /* 0x000fea0003800200 */
.L_x_37:
[----:B------:R-:W0:Y:S01]  /*13f0*/  MUFU.RCP64H R5, R15 ;  /* 0x0000000f00057308 */ /* 0x000e220000001800 */
[----:B------:R-:W-:Y:S01]  /*1400*/  IMAD.MOV.U32 R4, RZ, RZ, 0x1 ;  /* 0x00000001ff047424 */ /* 0x000fe200078e00ff */
[----:B------:R-:W1:Y:S01]  /*1410*/  LDC R35, c[0x0][0x3c8] ;  /* 0x0000f200ff237b82 */ /* 0x000e620000000800 */
[----:B------:R-:W-:Y:S01]  /*1420*/  FSETP.GEU.AND P4, PT, |R37|, 6.5827683646048100446e-37, PT ;  /* 0x036000002500780b */ /* 0x000fe20003f8e200 */
[----:B------:R-:W-:Y:S03]  /*1430*/  BSSY.RECONVERGENT B0, `(.L_x_39) ;  /* 0x0000015000007945 */ /* 0x000fe60003800200 */
[----:B0-----:R-:W-:-:S08]  /*1440*/  DFMA R16, R4, -R14, 1 ;  /* 0x3ff000000410742b */ /* 0x001fd0000000080e */
[----:B------:R-:W-:Y:S01]  /*1450*/  DFMA R16, R16, R16, R16 ;  /* 0x000000101010722b */ /* 0x000fe20000000010 */
[----:B-1----:R-:W-:-:S07]  /*1460*/  LOP3.LUT R35, R35, 0x7ffffffe, RZ, 0xc0, !PT ;  /* 0x7ffffffe23237812 */ /* 0x002fce00078ec0ff */
        /* <DEDUP_REMOVED lines=17> */
.L_x_40:
[----:B------:R-:W-:Y:S05]  /*1580*/  BSYNC.RECONVERGENT B0 ;  /* 0x0000000000007941 */ /* 0x000fea0003800200 */
.L_x_39:
[----:B------:R-:W-:Y:S01]  /*1590*/  DADD R18, R12, 1.5 ;  /* 0x3ff800000c127429 */ /* 0x000fe20000000000 */
[----:B------:R-:W0:Y:S01]  /*15a0*/  LDC.64 R16, c[0x0][0x390] ;  /* 0x0000e400ff107b82 */ /* 0x000e220000000a00 */
[----:B------:R-:W-:Y:S01]  /*15b0*/  DMUL R20, R4, -UR8 ;  /* 0x8000000804147c28 */ /* 0x000fe20008000000 */
[----:B------:R-:W-:-:S07]  /*15c0*/  IMAD R23, R33, UR5, R34 ;  /* 0x0000000521177c24 */ /* 0x000fce000f8e0222 */
[----:B------:R-:W-:Y:S02]  /*15d0*/  FSEL R18, R18, R30, P0 ;  /* 0x0000001e12127208 */ /* 0x000fe40000000000 */
[----:B------:R-:W-:Y:S02]  /*15e0*/  FSEL R3, R19, R31, P0 ;  /* 0x0000001f13037208 */ /* 0x000fe40000000000 */
[----:B------:R-:W-:Y:S02]  /*15f0*/  FSEL R18, R18, RZ, P1 ;  /* 0x000000ff12127208 */ /* 0x000fe40000800000 */
[----:B------:R-:W-:Y:S02]  /*1600*/  FSEL R3, R3, +QNAN , P1 ;  /* 0x7ff0000003037808 */ /* 0x000fe40000800000 */
[----:B------:R-:W-:Y:S02]  /*1610*/  FSEL R18, R18, RZ, P3 ;  /* 0x000000ff12127208 */ /* 0x000fe40001800000 */
[----:B------:R-:W-:Y:S01]  /*1620*/  FSEL R19, R3, 1.875, P3 ;  /* 0x3ff0000003137808 */ /* 0x000fe20001800000 */
[----:B0-----:R-:W-:-:S05]  /*1630*/  IMAD.WIDE R22, R23, 0x8, R16 ;  /* 0x0000000817167825 */ /* 0x001fca00078e0210 */
[----:B------:R-:W-:-:S07]  /*1640*/  DMUL R20, R18, R20 ;  /* 0x0000001412147228 */ /* 0x000fce0000000000 */
[----:B------:R4:W-:Y:S04]  /*1650*/  REDG.E.ADD.F64.RN.STRONG.GPU desc[UR6][R22.64], R20 ;  /* 0x00000014160079a6 */ /* 0x0009e8000c12ff06 */
[----:B------:R-:W2:Y:S01]  /*1660*/  LDG.E R3, desc[UR6][R10.64] ;  /* 0x000000060a037981 */ /* 0x000ea2000c1e1900 */
[----:B------:R-:W-:-:S08]  /*1670*/  DMUL R4, R4, UR8 ;  /* 0x0000000804047c28 */ /* 0x000fd00008000000 */
[----:B------:R-:W-:Y:S01]  /*1680*/  DMUL R4, R18, R4 ;  /* 0x0000000412047228 */ /* 0x000fe20000000000 */
[----:B------:R-:W-:Y:S01]  /*1690*/  UIADD3 UR4, UPT, UPT, UR4, 0x2, URZ ;  /* 0x0000000204047890 */ /* 0x000fe2000fffe0ff */
[----:B--2---:R-:W-:-:S04]  /*16a0*/  IMAD R3, R3, UR5, R34 ;  /* 0x0000000503037c24 */ /* 0x004fc8000f8e0222 */
[----:B------:R-:W-:-:S05]  /*16b0*/  IMAD.WIDE R16, R3, 0x8, R16 ;  /* 0x0000000803107825 */ /* 0x000fca00078e0210 */
[----:B------:R4:W-:Y:S01]  /*16c0*/  REDG.E.ADD.F64.RN.STRONG.GPU desc[UR6][R16.64], R4 ;  /* 0x00000004100079a6 */ /* 0x0009e2000c12ff06 */
[----:B------:R-:W-:Y:S01]  /*16d0*/  UISETP.NE.AND UP0, UPT, UR4, URZ, UPT ;  /* 0x000000ff0400728c */ /* 0x000fe2000bf05270 */
[----:B------:R-:W-:-:S08]  /*16e0*/  VIADD R0, R0, 0x2 ;  /* 0x0000000200007836 */ /* 0x000fd00000000000 */
[----:B------:R-:W-:Y:S05]  /*16f0*/  BRA.U UP0, `(.L_x_41) ;  /* 0xfffffff500547547 */ /* 0x000fea000b83ffff */
.L_x_32:
[----:B------:R-:W0:Y:S02]  /*1700*/  LDC R0, c[0x0][0x3c8] ;  /* 0x0000f200ff007b82 */ /* 0x000e240000000800 */
[----:B0-----:R-:W-:-:S04]  /*1710*/  LOP3.LUT R3, R0, 0x1, RZ, 0xc0, !PT ;  /* 0x0000000100037812 */ /* 0x001fc800078ec0ff */
[----:B------:R-:W-:-:S13]  /*1720*/  ISETP.NE.U32.AND P0, PT, R3, 0x1, PT ;  /* 0x000000010300780c */ /* 0x000fda0003f05070 */
[----:B------:R-:W-:Y:S05]  /*1730*/  @P0 EXIT ;  /* 0x000000000000094d */ /* 0x000fea0003800000 */
[----:B----4-:R-:W2:Y:S01]  /*1740*/  LDG.E R4, desc[UR6][R10.64] ;  /* 0x000000060a047981 */ /* 0x010ea2000c1e1900 */
[----:B------:R-:W0:Y:S03]  /*1750*/  LDC.64 R16, c[0x0][0x388] ;  /* 0x0000e200ff107b82 */ /* 0x000e260000000a00 */
[----:B------:R-:W3:Y:S01]  /*1760*/  LDG.E R8, desc[UR6][R8.64] ;  /* 0x0000000608087981 */ /* 0x000ee2000c1e1900 */
[----:B------:R-:W1:Y:S01]  /*1770*/  MUFU.RCP64H R21, R15 ;  /* 0x0000000f00157308 */ /* 0x000e620000001800 */
[----:B------:R-:W4:Y:S01]  /*1780*/  LDCU.64 UR8, c[0x0][0x3b0] ;  /* 0x00007600ff0877ac */ /* 0x000f220008000a00 */
[--C-:B--2---:R-:W-:Y:S02]  /*1790*/  IMAD R5, R4, UR5, R35.reuse ;  /* 0x0000000504057c24 */ /* 0x104fe4000f8e0223 */
[----:B---3--:R-:W-:Y:S02]  /*17a0*/  IMAD R3, R8, UR5, R35 ;  /* 0x0000000508037c24 */ /* 0x008fe4000f8e0223 */
[----:B0-----:R-:W-:-:S04]  /*17b0*/  IMAD.WIDE R4, R5, 0x8, R16 ;  /* 0x0000000805047825 */ /* 0x001fc800078e0210 */
[C---:B------:R-:W-:Y:S02]  /*17c0*/  IMAD.WIDE R16, R3.reuse, 0x8, R16 ;  /* 0x0000000803107825 */ /* 0x040fe400078e0210 */
[----:B------:R-:W2:Y:S04]  /*17d0*/  LDG.E.64 R4, desc[UR6][R4.64] ;  /* 0x0000000604047981 */ /* 0x000ea8000c1e1b00 */
[----:B------:R-:W2:Y:S01]  /*17e0*/  LDG.E.64 R16, desc[UR6][R16.64] ;  /* 0x0000000610107981 */ /* 0x000ea2000c1e1b00 */
[----:B------:R-:W-:Y:S01]  /*17f0*/  IMAD.MOV.U32 R20, RZ, RZ, 0x1 ;  /* 0x00000001ff147424 */ /* 0x000fe200078e00ff */
[----:B------:R-:W-:Y:S01]  /*1800*/  BSSY.RECONVERGENT B0, `(.L_x_42) ;  /* 0x0000020000007945 */ /* 0x000fe20003800200 */
[--C-:B------:R-:W-:Y:S02]  /*1810*/  IMAD.IADD R3, R3, 0x1, R0.reuse ;  /* 0x0000000103037824 */ /* 0x100fe400078e0200 */
[----:B------:R-:W-:-:S02]  /*1820*/  IMAD.IADD R35, R35, 0x1, R0 ;  /* 0x0000000123237824 */ /* 0x000fc400078e0200 */
[----:B-1----:R-:W-:-:S08]  /*1830*/  DFMA R22, R20, -R14, 1 ;  /* 0x3ff000001416742b */ /* 0x002fd0000000080e */
[----:B------:R-:W-:-:S08]  /*1840*/  DFMA R22, R22, R22, R22 ;  /* 0x000000161616722b */ /* 0x000fd00000000016 */
[----:B------:R-:W-:Y:S02]  /*1850*/  DFMA R22, R20, R22, R20 ;  /* 0x000000161416722b */ /* 0x000fe40000000014 */
[----:B--2---:R-:W-:-:S06]  /*1860*/  DADD R18, R4, -R16 ;  /* 0x0000000004127229 */ /* 0x004fcc0000000810 */
[----:B------:R-:W-:Y:S02]  /*1870*/  DFMA R16, R22, -R14, 1 ;  /* 0x3ff000001610742b */ /* 0x000fe4000000080e */
[C---:B----4-:R-:W-:Y:S02]  /*1880*/  DADD R8, R18.reuse, -UR8 ;  /* 0x8000000812087e29 */ /* 0x050fe40008000000 */
[----:B------:R-:W-:-:S04]  /*1890*/  DADD R4, R18, UR8 ;  /* 0x0000000812047e29 */ /* 0x000fc80008000000 */
[----:B------:R-:W-:Y:S02]  /*18a0*/  DFMA R16, R22, R16, R22 ;  /* 0x000000101610722b */ /* 0x000fe40000000016 */
[----:B------:R-:W-:-:S06]  /*18b0*/  DSETP.GT.AND P0, PT, |R18|, |R8|, PT ;  /* 0x400000081200722a */ /* 0x000fcc0003f04200 */
[----:B------:R-:W-:Y:S02]  /*18c0*/  FSEL R8, R8, R18, P0 ;  /* 0x0000001208087208 */ /* 0x000fe40000000000 */
[----:B------:R-:W-:-:S06]  /*18d0*/  FSEL R9, R9, R19, P0 ;  /* 0x0000001309097208 */ /* 0x000fcc0000000000 */
[----:B------:R-:W-:-:S06]  /*18e0*/  DSETP.GT.AND P0, PT, |R8|, |R4|, PT ;  /* 0x400000040800722a */ /* 0x000fcc0003f04200 */
[----:B------:R-:W-:Y:S02]  /*18f0*/  FSEL R20, R4, R8, P0 ;  /* 0x0000000804147208 */ /* 0x000fe40000000000 */
[----:B------:R-:W-:Y:S01]  /*1900*/  FSEL R21, R5, R9, P0 ;  /* 0x0000000905157208 */ /* 0x000fe20000000000 */
[----:B------:R-:W-:Y:S01]  /*1910*/  DSETP.NEU.AND P0, PT, R12, RZ, PT ;  /* 0x000000ff0c00722a */ /* 0x000fe20003f0d000 */
[----:B------:R-:W0:Y:S02]  /*1920*/  LDC.64 R8, c[0x0][0x390] ;  /* 0x0000e400ff087b82 */ /* 0x000e240000000a00 */
[----:B------:R-:W-:Y:S02]  /*1930*/  FSETP.GEU.AND P2, PT, |R21|, 6.5827683646048100446e-37, PT ;  /* 0x036000001500780b */ /* 0x000fe40003f4e200 */
[----:B------:R-:W-:-:S08]  /*1940*/  DMUL R32, R16, R20 ;  /* 0x0000001410207228 */ /* 0x000fd00000000000 */
[----:B------:R-:W-:-:S08]  /*1950*/  DFMA R4, R32, -R14, R20 ;  /* 0x8000000e2004722b */ /* 0x000fd00000000014 */
[----:B------:R-:W-:Y:S01]  /*1960*/  DFMA R32, R16, R4, R32 ;  /* 0x000000041020722b */ /* 0x000fe20000000020 */
[----:B0-----:R-:W-:-:S09]  /*1970*/  IMAD.WIDE R8, R3, 0x8, R8 ;  /* 0x0000000803087825 */ /* 0x001fd200078e0208 */
[----:B------:R-:W-:-:S05]  /*1980*/  FFMA R4, RZ, R15, R33 ;  /* 0x0000000fff047223 */ /* 0x000fca0000000021 */
[----:B------:R-:W-:-:S13]  /*1990*/  FSETP.GT.AND P1, PT, |R4|, 1.469367938527859385e-39, PT ;  /* 0x001000000400780b */ /* 0x000fda0003f24200 */
[----:B------:R-:W-:Y:S05]  /*19a0*/  @P1 BRA P2, `(.L_x_43) ;  /* 0x0000000000141947 */ /* 0x000fea0001000000 */
[----:B------:R-:W-:Y:S01]  /*19b0*/  IMAD.MOV.U32 R18, RZ, RZ, R14 ;  /* 0x000000ffff127224 */ /* 0x000fe200078e000e */
[----:B------:R-:W-:Y:S01]  /*19c0*/  MOV R4, 0x19f0 ;  /* 0x000019f000047802 */ /* 0x000fe20000000f00 */
[----:B------:R-:W-:-:S07]  /*19d0*/  IMAD.MOV.U32 R19, RZ, RZ, R15 ;  /* 0x000000ffff137224 */ /* 0x000fce00078e000f */
[----:B------:R-:W-:Y:S05]  /*19e0*/  CALL.REL.NOINC `($__internal_1_$__cuda_sm20_div_rn_f64_full) ;  /* 0x00000000008c7944 */ /* 0x000fea0003c00000 */
[----:B------:R-:W-:-:S07]  /*19f0*/  IMAD.MOV.U32 R33, RZ, RZ, R27 ;  /* 0x000000ffff217224 */ /* 0x000fce00078e001b */
.L_x_43:
[----:B------:R-:W-:Y:S05]  /*1a00*/  BSYNC.RECONVERGENT B0 ;  /* 0x0000000000007941 */ /* 0x000fea0003800200 */
.L_x_42:
[----:B------:R-:W-:Y:S04]  /*1a10*/  BSSY.RECONVERGENT B0, `(.L_x_44) ;  /* 0x0000009000007945 */ /* 0x000fe80003800200 */
[----:B------:R-:W-:Y:S05]  /*1a20*/  @!P0 BRA `(.L_x_45) ;  /* 0x00000000001c8947 */ /* 0x000fea0003800000 */
[----:B------:R-:W-:Y:S01]  /*1a30*/  DADD R4, -RZ, |R12| ;  /* 0x00000000ff047229 */ /* 0x000fe2000000050c */
[----:B------:R-:W-:Y:S02]  /*1a40*/  ISETP.GE.AND P0, PT, R13, RZ, PT ;  /* 0x000000ff0d00720c */ /* 0x000fe40003f06270 */
[----:B------:R-:W-:-:S07]  /*1a50*/  MOV R30, 0x1a80 ;  /* 0x00001a80001e7802 */ /* 0x000fce0000000f00 */
[----:B------:R-:W-:-:S07]  /*1a60*/  IMAD.MOV.U32 R3, RZ, RZ, R5 ;  /* 0x000000ffff037224 */ /* 0x000fce00078e0005 */
[----:B------:R-:W-:Y:S05]  /*1a70*/  CALL.REL.NOINC `($_Z4dydtdPdS_PiS0_idddi$__internal_accurate_pow) ;  /* 0x0000000800907944 */ /* 0x000fea0003c00000 */
[----:B------:R-:W-:Y:S02]  /*1a80*/  FSEL R6, R3, RZ, P0 ;  /* 0x000000ff03067208 */ /* 0x000fe40000000000 */
[----:B------:R-:W-:-:S07]  /*1a90*/  FSEL R7, R20, -QNAN , P0 ;  /* 0xfff8000014077808 */ /* 0x000fce0000000000 */
.L_x_45:
[----:B------:R-:W-:Y:S05]  /*1aa0*/  BSYNC.RECONVERGENT B0 ;  /* 0x0000000000007941 */ /* 0x000fea0003800200 */
.L_x_44:
[C---:B------:R-:W-:Y:S01]  /*1ab0*/  DSETP.NAN.AND P0, PT, R12.reuse, R12, PT ;  /* 0x0000000c0c00722a */ /* 0x040fe20003f08000 */
[----:B------:R-:W0:Y:S01]  /*1ac0*/  LDCU.64 UR8, c[0x0][0x3c0] ;  /* 0x00007800ff0877ac */ /* 0x000e220008000a00 */
[C---:B------:R-:W-:Y:S01]  /*1ad0*/  DADD R4, R12.reuse, 1.5 ;  /* 0x3ff800000c047429 */ /* 0x040fe20000000000 */
[----:B------:R-:W-:Y:S01]  /*1ae0*/  ISETP.NE.AND P2, PT, R2, 0x7ff00000, PT ;  /* 0x7ff000000200780c */ /* 0x000fe20003f45270 */
[----:B------:R-:W-:-:S10]  /*1af0*/  DSETP.NEU.AND P1, PT, |R12|, +INF , PT ;  /* 0x7ff000000c00742a */ /* 0x000fd40003f2d200 */
[----:B------:R-:W-:Y:S02]  /*1b00*/  @P0 FSEL R6, R6, R4, P2 ;  /* 0x0000000406060208 */ /* 0x000fe40001000000 */
[----:B------:R-:W-:Y:S01]  /*1b10*/  @P0 FSEL R7, R7, R5, P2 ;  /* 0x0000000507070208 */ /* 0x000fe20001000000 */
[----:B------:R-:W-:Y:S01]  /*1b20*/  DSETP.NEU.AND P0, PT, R12, 1, PT ;  /* 0x3ff000000c00742a */ /* 0x000fe20003f0d000 */
[----:B------:R-:W-:Y:S01]  /*1b30*/  @!P2 FSEL R6, R6, RZ, P1 ;  /* 0x000000ff0606a208 */ /* 0x000fe20000800000 */
[----:B0-----:R-:W-:Y:S01]  /*1b40*/  DMUL R4, R32, -UR8 ;  /* 0x8000000820047c28 */ /* 0x001fe20008000000 */
[----:B------:R-:W-:-:S03]  /*1b50*/  @!P2 FSEL R7, R7, +QNAN , P1 ;  /* 0x7ff000000707a808 */ /* 0x000fc60000800000 */
[----:B------:R-:W-:Y:S02]  /*1b60*/  FSEL R2, R6, RZ, P0 ;  /* 0x000000ff06027208 */ /* 0x000fe40000000000 */
[----:B------:R-:W-:Y:S02]  /*1b70*/  FSEL R3, R7, 1.875, P0 ;  /* 0x3ff0000007037808 */ /* 0x000fe40000000000 */
[----:B------:R-:W0:Y:S04]  /*1b80*/  LDC.64 R6, c[0x0][0x390] ;  /* 0x0000e400ff067b82 */ /* 0x000e280000000a00 */
[----:B------:R-:W-:-:S07]  /*1b90*/  DMUL R4, R2, R4 ;  /* 0x0000000402047228 */ /* 0x000fce0000000000 */
[----:B------:R-:W-:Y:S04]  /*1ba0*/  REDG.E.ADD.F64.RN.STRONG.GPU desc[UR6][R8.64], R4 ;  /* 0x00000004080079a6 */ /* 0x000fe8000c12ff06 */
[----:B------:R-:W2:Y:S01]  /*1bb0*/  LDG.E R10, desc[UR6][R10.64] ;  /* 0x000000060a0a7981 */ /* 0x000ea2000c1e1900 */
[----:B------:R-:W-:-:S08]  /*1bc0*/  DMUL R32, R32, UR8 ;  /* 0x0000000820207c28 */ /* 0x000fd00008000000 */
[----:B------:R-:W-:Y:S01]  /*1bd0*/  DMUL R32, R2, R32 ;  /* 0x0000002002207228 */ /* 0x000fe20000000000 */
[----:B--2---:R-:W-:-:S04]  /*1be0*/  IMAD R35, R10, UR5, R35 ;  /* 0x000000050a237c24 */ /* 0x004fc8000f8e0223 */
[----:B0-----:R-:W-:-:S05]  /*1bf0*/  IMAD.WIDE R2, R35, 0x8, R6 ;  /* 0x0000000823027825 */ /* 0x001fca00078e0206 */
[----:B------:R-:W-:Y:S01]  /*1c00*/  REDG.E.ADD.F64.RN.STRONG.GPU desc[UR6][R2.64], R32 ;  /* 0x00000020020079a6 */ /* 0x000fe2000c12ff06 */
[----:B------:R-:W-:Y:S05]  /*1c10*/  EXIT ;  /* 0x000000000000794d */ /* 0x000fea0003800000 */
        .weak           $__internal_1_$__cuda_sm20_div_rn_f64_full
        .type           $__internal_1_$__cuda_sm20_div_rn_f64_full,@function
        .size           $__internal_1_$__cuda_sm20_div_rn_f64_full,($__internal_2_$__cuda_sm20_dsqrt_rn_f64_mediumpath_v1 - $__internal_1_$__cuda_sm20_div_rn_f64_full)
$__internal_1_$__cuda_sm20_div_rn_f64_full:
[C---:B------:R-:W-:Y:S01]  /*1c20*/  FSETP.GEU.AND P2, PT, |R19|.reuse, 1.469367938527859385e-39, PT ;  /* 0x001000001300780b */ /* 0x040fe20003f4e200 */
[----:B------:R-:W-:Y:S01]  /*1c30*/  IMAD.MOV.U32 R22, RZ, RZ, 0x1 ;  /* 0x00000001ff167424 */ /* 0x000fe200078e00ff */
[----:B------:R-:W-:Y:S01]  /*1c40*/  LOP3.LUT R16, R19, 0x800fffff, RZ, 0xc0, !PT ;  /* 0x800fffff13107812 */ /* 0x000fe200078ec0ff */
[----:B------:R-:W-:Y:S01]  /*1c50*/  IMAD.MOV.U32 R5, RZ, RZ, 0x1ca00000 ;  /* 0x1ca00000ff057424 */ /* 0x000fe200078e00ff */
[C---:B------:R-:W-:Y:S01]  /*1c60*/  FSETP.GEU.AND P4, PT, |R21|.reuse, 1.469367938527859385e-39, PT ;  /* 0x001000001500780b */ /* 0x040fe20003f8e200 */
[----:B------:R-:W-:Y:S01]  /*1c70*/  BSSY.RECONVERGENT B1, `(.L_x_46) ;  /* 0x0000052000017945 */ /* 0x000fe20003800200 */
        /* <DEDUP_REMOVED lines=9> */
[----:B------:R-:W-:Y:S02]  /*1d10*/  @!P4 ISETP.GE.U32.AND P5, PT, R3, R24, PT ;  /* 0x000000180300c20c */ /* 0x000fe40003fa6070 */
[----:B------:R-:W-:Y:S02]  /*1d20*/  @!P2 LOP3.LUT R32, R17, 0x7ff00000, RZ, 0xc0, !PT ;  /* 0x7ff000001120a812 */ /* 0x000fe400078ec0ff */
[----:B------:R-:W-:Y:S01]  /*1d30*/  @!P4 SEL R25, R5, 0x63400000, !P5 ;  /* 0x634000000519c807 */ /* 0x000fe20006800000 */
[----:B0-----:R-:W-:-:S08]  /*1d40*/  DFMA R26, R22, -R16, 1 ;  /* 0x3ff00000161a742b */ /* 0x001fd00000000810 */
[----:B------:R-:W-:-:S08]  /*1d50*/  DFMA R26, R26, R26, R26 ;  /* 0x0000001a1a1a722b */ /* 0x000fd0000000001a */
[----:B------:R-:W-:Y:S01]  /*1d60*/  DFMA R26, R22, R26, R22 ;  /* 0x0000001a161a722b */ /* 0x000fe20000000016 */
[--C-:B------:R-:W-:Y:S02]  /*1d70*/  @!P4 LOP3.LUT R22, R25, 0x80000000, R21.reuse, 0xf8, !PT ;  /* 0x800000001916c812 */ /* 0x100fe400078ef815 */
[----:B------:R-:W-:Y:S02]  /*1d80*/  SEL R23, R5, 0x63400000, !P6 ;  /* 0x6340000005177807 */ /* 0x000fe40007000000 */
[----:B------:R-:W-:Y:S01]  /*1d90*/  @!P4 LOP3.LUT R29, R22, 0x100000, RZ, 0xfc, !PT ;  /* 0x00100000161dc812 */ /* 0x000fe200078efcff */
[----:B------:R-:W-:Y:S02]  /*1da0*/  IMAD.MOV.U32 R22, RZ, RZ, R20 ;  /* 0x000000ffff167224 */ /* 0x000fe400078e0014 */
[----:B------:R-:W-:Y:S01]  /*1db0*/  DFMA R24, R26, -R16, 1 ;  /* 0x3ff000001a18742b */ /* 0x000fe20000000810 */
[----:B------:R-:W-:-:S06]  /*1dc0*/  LOP3.LUT R23, R23, 0x800fffff, R21, 0xf8, !PT ;  /* 0x800fffff17177812 */ /* 0x000fcc00078ef815 */
[----:B------:R-:W-:Y:S02]  /*1dd0*/  @!P4 DFMA R22, R22, 2, -R28 ;  /* 0x400000001616c82b */ /* 0x000fe4000000081c */
[----:B------:R-:W-:-:S08]  /*1de0*/  DFMA R24, R26, R24, R26 ;  /* 0x000000181a18722b */ /* 0x000fd0000000001a */
[----:B------:R-:W-:-:S08]  /*1df0*/  DMUL R26, R24, R22 ;  /* 0x00000016181a7228 */ /* 0x000fd00000000000 */
[----:B------:R-:W-:-:S08]  /*1e00*/  DFMA R28, R26, -R16, R22 ;  /* 0x800000101a1c722b */ /* 0x000fd00000000016 */
[----:B------:R-:W-:Y:S01]  /*1e10*/  DFMA R28, R24, R28, R26 ;  /* 0x0000001c181c722b */ /* 0x000fe2000000001a */
[----:B------:R-:W-:Y:S01]  /*1e20*/  IMAD.MOV.U32 R24, RZ, RZ, R3 ;  /* 0x000000ffff187224 */ /* 0x000fe200078e0003 */
[----:B------:R-:W-:-:S05]  /*1e30*/  @!P4 LOP3.LUT R24, R23, 0x7ff00000, RZ, 0xc0, !PT ;  /* 0x7ff000001718c812 */ /* 0x000fca00078ec0ff */
[----:B------:R-:W-:-:S05]  /*1e40*/  VIADD R25, R24, 0xffffffff ;  /* 0xffffffff18197836 */ /* 0x000fca0000000000 */
[----:B------:R-:W-:Y:S01]  /*1e50*/  ISETP.GT.U32.AND P2, PT, R25, 0x7feffffe, PT ;  /* 0x7feffffe1900780c */ /* 0x000fe20003f44070 */
[----:B------:R-:W-:-:S05]  /*1e60*/  VIADD R25, R32, 0xffffffff ;  /* 0xffffffff20197836 */ /* 0x000fca0000000000 */
[----:B------:R-:W-:-:S13]  /*1e70*/  ISETP.GT.U32.OR P2, PT, R25, 0x7feffffe, P2 ;  /* 0x7feffffe1900780c */ /* 0x000fda0001744470 */
        /* <DEDUP_REMOVED lines=28> */
.L_x_47:
        /* <DEDUP_REMOVED lines=16> */
.L_x_50:
[----:B------:R-:W-:Y:S01]  /*2140*/  LOP3.LUT R27, R19, 0x80000, RZ, 0xfc, !PT ;  /* 0x00080000131b7812 */ /* 0x000fe200078efcff */
[----:B------:R-:W-:Y:S01]  /*2150*/  IMAD.MOV.U32 R26, RZ, RZ, R18 ;  /* 0x000000ffff1a7224 */ /* 0x000fe200078e0012 */
[----:B------:R-:W-:Y:S06]  /*2160*/  BRA `(.L_x_48) ;  /* 0x0000000000087947 */ /* 0x000fec0003800000 */
.L_x_49:
[----:B------:R-:W-:Y:S01]  /*2170*/  LOP3.LUT R27, R21, 0x80000, RZ, 0xfc, !PT ;  /* 0x00080000151b7812 */ /* 0x000fe200078efcff */
[----:B------:R-:W-:-:S07]  /*2180*/  IMAD.MOV.U32 R26, RZ, RZ, R20 ;  /* 0x000000ffff1a7224 */ /* 0x000fce00078e0014 */
.L_x_48:
[----:B------:R-:W-:Y:S05]  /*2190*/  BSYNC.RECONVERGENT B1 ;  /* 0x0000000000017941 */ /* 0x000fea0003800200 */
.L_x_46:
[----:B------:R-:W-:Y:S02]  /*21a0*/  IMAD.MOV.U32 R5, RZ, RZ, 0x0 ;  /* 0x00000000ff057424 */ /* 0x000fe400078e00ff */
[----:B------:R-:W-:Y:S02]  /*21b0*/  IMAD.MOV.U32 R32, RZ, RZ, R26 ;  /* 0x000000ffff207224 */ /* 0x000fe400078e001a */
[----:B------:R-:W-:Y:S05]  /*21c0*/  RET.REL.NODEC R4 `(_Z4dydtdPdS_PiS0_idddi) ;  /* 0xffffffdc048c7950 */ /* 0x000fea0003c3ffff */
        .weak           $__internal_2_$__cuda_sm20_dsqrt_rn_f64_mediumpath_v1
        .type           $__internal_2_$__cuda_sm20_dsqrt_rn_f64_mediumpath_v1,@function
        .size           $__internal_2_$__cuda_sm20_dsqrt_rn_f64_mediumpath_v1,($_Z4dydtdPdS_PiS0_idddi$__internal_accurate_pow - $__internal_2_$__cuda_sm20_dsqrt_rn_f64_mediumpath_v1)
$__internal_2_$__cuda_sm20_dsqrt_rn_f64_mediumpath_v1:
[----:B------:R-:W-:Y:S01]  /*21d0*/  ISETP.GE.U32.AND P1, PT, R4, -0x3400000, PT ;  /* 0xfcc000000400780c */ /* 0x000fe20003f26070 */
[----:B------:R-:W-:Y:S01]  /*21e0*/  BSSY.RECONVERGENT B1, `(.L_x_51) ;  /* 0x0000028000017945 */ /* 0x000fe20003800200 */
[----:B------:R-:W-:Y:S02]  /*21f0*/  IMAD.MOV.U32 R4, RZ, RZ, R2 ;  /* 0x000000ffff047224 */ /* 0x000fe400078e0002 */
[----:B------:R-:W-:Y:S02]  /*2200*/  IMAD.MOV.U32 R5, RZ, RZ, R3 ;  /* 0x000000ffff057224 */ /* 0x000fe400078e0003 */
[----:B------:R-:W-:Y:S02]  /*2210*/  IMAD.MOV.U32 R6, RZ, RZ, R10 ;  /* 0x000000ffff067224 */ /* 0x000fe400078e000a */
[----:B------:R-:W-:Y:S02]  /*2220*/  IMAD.MOV.U32 R2, RZ, RZ, R16 ;  /* 0x000000ffff027224 */ /* 0x000fe400078e0010 */
[----:B------:R-:W-:-:S03]  /*2230*/  IMAD.MOV.U32 R3, RZ, RZ, R17 ;  /* 0x000000ffff037224 */ /* 0x000fc600078e0011 */
[----:B------:R-:W-:Y:S05]  /*2240*/  @!P1 BRA `(.L_x_52) ;  /* 0x0000000000209947 */ /* 0x000fea0003800000 */
[----:B------:R-:W-:-:S10]  /*2250*/  DFMA.RM R2, R2, R6, R12 ;  /* 0x000000060202722b */ /* 0x000fd4000000400c */
[----:B------:R-:W-:-:S05]  /*2260*/  IADD3 R6, P1, PT, R2, 0x1, RZ ;  /* 0x0000000102067810 */ /* 0x000fca0007f3e0ff */
[----:B------:R-:W-:-:S06]  /*2270*/  IMAD.X R7, RZ, RZ, R3, P1 ;  /* 0x000000ffff077224 */ /* 0x000fcc00008e0603 */
[----:B------:R-:W-:-:S08]  /*2280*/  DFMA.RP R4, -R2, R6, R4 ;  /* 0x000000060204722b */ /* 0x000fd00000008104 */
[----:B------:R-:W-:-:S06]  /*2290*/  DSETP.GT.AND P1, PT, R4, RZ, PT ;  /* 0x000000ff0400722a */ /* 0x000fcc0003f24000 */
[----:B------:R-:W-:Y:S02]  /*22a0*/  FSEL R2, R6, R2, P1 ;  /* 0x0000000206027208 */ /* 0x000fe40000800000 */
[----:B------:R-:W-:Y:S01]  /*22b0*/  FSEL R3, R7, R3, P1 ;  /* 0x0000000307037208 */ /* 0x000fe20000800000 */
[----:B------:R-:W-:Y:S06]  /*22c0*/  BRA `(.L_x_53) ;  /* 0x0000000000647947 */ /* 0x000fec0003800000 */
.L_x_52:
[----:B------:R-:W-:-:S14]  /*22d0*/  DSETP.NE.AND P1, PT, R4, RZ, PT ;  /* 0x000000ff0400722a */ /* 0x000fdc0003f25000 */
[----:B------:R-:W-:Y:S05]  /*22e0*/  @!P1 BRA `(.L_x_54) ;  /* 0x0000000000589947 */ /* 0x000fea0003800000 */
[----:B------:R-:W-:-:S13]  /*22f0*/  ISETP.GE.AND P1, PT, R5, RZ, PT ;  /* 0x000000ff0500720c */ /* 0x000fda0003f26270 */
[----:B------:R-:W-:Y:S02]  /*2300*/  @!P1 IMAD.MOV.U32 R2, RZ, RZ, 0x0 ;  /* 0x00000000ff029424 */ /* 0x000fe400078e00ff */
[----:B------:R-:W-:Y:S01]  /*2310*/  @!P1 IMAD.MOV.U32 R3, RZ, RZ, -0x80000 ;  /* 0xfff80000ff039424 */ /* 0x000fe200078e00ff */
[----:B------:R-:W-:Y:S06]  /*2320*/  @!P1 BRA `(.L_x_53) ;  /* 0x00000000004c9947 */ /* 0x000fec0003800000 */
[----:B------:R-:W-:-:S13]  /*2330*/  ISETP.GT.AND P1, PT, R5, 0x7fefffff, PT ;  /* 0x7fefffff0500780c */ /* 0x000fda0003f24270 */
[----:B------:R-:W-:Y:S05]  /*2340*/  @P1 BRA `(.L_x_54) ;  /* 0x0000000000401947 */ /* 0x000fea0003800000 */
[----:B------:R-:W-:Y:S01]  /*2350*/  DMUL R2, R4, 8.11296384146066816958e+31 ;  /* 0x4690000004027828 */ /* 0x000fe20000000000 */
[----:B------:R-:W-:Y:S02]  /*2360*/  IMAD.MOV.U32 R10, RZ, RZ, 0x0 ;  /* 0x00000000ff0a7424 */ /* 0x000fe400078e00ff */
[----:B------:R-:W-:Y:S02]  /*2370*/  IMAD.MOV.U32 R4, RZ, RZ, RZ ;  /* 0x000000ffff047224 */ /* 0x000fe400078e00ff */
[----:B------:R-:W-:Y:S01]  /*2380*/  IMAD.MOV.U32 R11, RZ, RZ, 0x3fd80000 ;  /* 0x3fd80000ff0b7424 */ /* 0x000fe200078e00ff */
[----:B------:R-:W0:Y:S03]  /*2390*/  MUFU.RSQ64H R5, R3 ;  /* 0x0000000300057308 */ /* 0x000e260000001c00 */
[----:B0-----:R-:W-:-:S08]  /*23a0*/  DMUL R6, R4, R4 ;  /* 0x0000000404067228 */ /* 0x001fd00000000000 */
[----:B------:R-:W-:-:S08]  /*23b0*/  DFMA R6, R2, -R6, 1 ;  /* 0x3ff000000206742b */ /* 0x000fd00000000806 */
[----:B------:R-:W-:Y:S02]  /*23c0*/  DFMA R10, R6, R10, 0.5 ;  /* 0x3fe00000060a742b */ /* 0x000fe4000000000a */
[----:B------:R-:W-:-:S08]  /*23d0*/  DMUL R6, R4, R6 ;  /* 0x0000000604067228 */ /* 0x000fd00000000000 */
[----:B------:R-:W-:-:S08]  /*23e0*/  DFMA R6, R10, R6, R4 ;  /* 0x000000060a06722b */ /* 0x000fd00000000004 */
[----:B------:R-:W-:Y:S02]  /*23f0*/  DMUL R4, R2, R6 ;  /* 0x0000000602047228 */ /* 0x000fe40000000000 */
[----:B------:R-:W-:-:S06]  /*2400*/  VIADD R7, R7, 0xfff00000 ;  /* 0xfff0000007077836 */ /* 0x000fcc0000000000 */
[----:B------:R-:W-:-:S08]  /*2410*/  DFMA R10, R4, -R4, R2 ;  /* 0x80000004040a722b */ /* 0x000fd00000000002 */
[----:B------:R-:W-:-:S10]  /*2420*/  DFMA R2, R6, R10, R4 ;  /* 0x0000000a0602722b */ /* 0x000fd40000000004 */
[----:B------:R-:W-:Y:S01]  /*2430*/  VIADD R3, R3, 0xfcb00000 ;  /* 0xfcb0000003037836 */ /* 0x000fe20000000000 */
[----:B------:R-:W-:Y:S06]  /*2440*/  BRA `(.L_x_53) ;  /* 0x0000000000047947 */ /* 0x000fec0003800000 */
.L_x_54:
[----:B------:R-:W-:-:S11]  /*2450*/  DADD R2, R4, R4 ;  /* 0x0000000004027229 */ /* 0x000fd60000000004 */
.L_x_53:
[----:B------:R-:W-:Y:S05]  /*2460*/  BSYNC.RECONVERGENT B1 ;  /* 0x0000000000017941 */ /* 0x000fea0003800200 */
.L_x_51:
[----:B------:R-:W-:Y:S02]  /*2470*/  IMAD.MOV.U32 R14, RZ, RZ, R2 ;  /* 0x000000ffff0e7224 */ /* 0x000fe400078e0002 */
[----:B------:R-:W-:Y:S02]  /*2480*/  IMAD.MOV.U32 R15, RZ, RZ, R3 ;  /* 0x000000ffff0f7224 */ /* 0x000fe400078e0003 */
[----:B------:R-:W-:Y:S02]  /*2490*/  IMAD.MOV.U32 R2, RZ, RZ, R0 ;  /* 0x000000ffff027224 */ /* 0x000fe400078e0000 */
[----:B------:R-:W-:-:S04]  /*24a0*/  IMAD.MOV.U32 R3, RZ, RZ, 0x0 ;  /* 0x00000000ff037424 */ /* 0x000fc800078e00ff */
[----:B------:R-:W-:Y:S05]  /*24b0*/  RET.REL.NODEC R2 `(_Z4dydtdPdS_PiS0_idddi) ;  /* 0xffffffd802d07950 */ /* 0x000fea0003c3ffff */
        .type           $_Z4dydtdPdS_PiS0_idddi$__internal_accurate_pow,@function
        .size           $_Z4dydtdPdS_PiS0_idddi$__internal_accurate_pow,(.L_x_65 - $_Z4dydtdPdS_PiS0_idddi$__internal_accurate_pow)
$_Z4dydtdPdS_PiS0_idddi$__internal_accurate_pow:
[----:B------:R-:W-:Y:S01]  /*24c0*/  ISETP.GT.U32.AND P4, PT, R3, 0xfffff, PT ;  /* 0x000fffff0300780c */ /* 0x000fe20003f84070 */
[--C-:B------:R-:W-:Y:S01]  /*24d0*/  IMAD.MOV.U32 R5, RZ, RZ, R3.reuse ;  /* 0x000000ffff057224 */ /* 0x100fe200078e0003 */
[----:B------:R-:W-:Y:S01]  /*24e0*/  UMOV UR10, 0x7d2cafe2 ;  /* 0x7d2cafe2000a7882 */ /* 0x000fe20000000000 */
[----:B------:R-:W-:Y:S01]  /*24f0*/  IMAD.MOV.U32 R18, RZ, RZ, RZ ;  /* 0x000000ffff127224 */ /* 0x000fe200078e00ff */
[----:B------:R-:W-:Y:S01]  /*2500*/  UMOV UR11, 0x3eb0f5ff ;  /* 0x3eb0f5ff000b7882 */ /* 0x000fe20000000000 */
[----:B------:R-:W-:Y:S01]  /*2510*/  SHF.R.U32.HI R3, RZ, 0x14, R3 ;  /* 0x00000014ff037819 */ /* 0x000fe20000011603 */
[----:B------:R-:W-:Y:S01]  /*2520*/  UMOV UR12, 0x3b39803f ;  /* 0x3b39803f000c7882 */ /* 0x000fe20000000000 */
[----:B------:R-:W-:-:S06]  /*2530*/  UMOV UR13, 0x3c7abc9e ;  /* 0x3c7abc9e000d7882 */ /* 0x000fcc0000000000 */
[----:B------:R-:W-:-:S10]  /*2540*/  @!P4 DMUL R22, R4, 1.80143985094819840000e+16 ;  /* 0x435000000416c828 */ /* 0x000fd40000000000 */
[----:B------:R-:W-:Y:S01]  /*2550*/  @!P4 IMAD.MOV.U32 R5, RZ, RZ, R23 ;  /* 0x000000ffff05c224 */ /* 0x000fe200078e0017 */
[----:B------:R-:W-:Y:S01]  /*2560*/  @!P4 LEA.HI R3, R23, 0xffffffca, RZ, 0xc ;  /* 0xffffffca1703c811 */ /* 0x000fe200078f60ff */
[----:B------:R-:W-:-:S03]  /*2570*/  @!P4 IMAD.MOV.U32 R4, RZ, RZ, R22 ;  /* 0x000000ffff04c224 */ /* 0x000fc600078e0016 */
[----:B------:R-:W-:-:S04]  /*2580*/  LOP3.LUT R5, R5, 0x800fffff, RZ, 0xc0, !PT ;  /* 0x800fffff05057812 */ /* 0x000fc800078ec0ff */
[----:B------:R-:W-:-:S04]  /*2590*/  LOP3.LUT R5, R5, 0x3ff00000, RZ, 0xfc, !PT ;  /* 0x3ff0000005057812 */ /* 0x000fc800078efcff */
[----:B------:R-:W-:-:S13]  /*25a0*/  ISETP.GE.U32.AND P5, PT, R5, 0x3ff6a09f, PT ;  /* 0x3ff6a09f0500780c */ /* 0x000fda0003fa6070 */
[----:B------:R-:W-:-:S04]  /*25b0*/  @P5 VIADD R17, R5, 0xfff00000 ;  /* 0xfff0000005115836 */ /* 0x000fc80000000000 */
[----:B------:R-:W-:-:S06]  /*25c0*/  @P5 IMAD.MOV.U32 R5, RZ, RZ, R17 ;  /* 0x000000ffff055224 */ /* 0x000fcc00078e0011 */
[C---:B------:R-:W-:Y:S02]  /*25d0*/  DADD R20, R4.reuse, 1 ;  /* 0x3ff0000004147429 */ /* 0x040fe40000000000 */
[----:B------:R-:W-:-:S04]  /*25e0*/  DADD R4, R4, -1 ;  /* 0xbff0000004047429 */ /* 0x000fc80000000000 */
[----:B------:R-:W0:Y:S02]  /*25f0*/  MUFU.RCP64H R19, R21 ;  /* 0x0000001500137308 */ /* 0x000e240000001800 */
[----:B0-----:R-:W-:-:S08]  /*2600*/  DFMA R16, -R20, R18, 1 ;  /* 0x3ff000001410742b */ /* 0x001fd00000000112 */
[----:B------:R-:W-:-:S08]  /*2610*/  DFMA R16, R16, R16, R16 ;  /* 0x000000101010722b */ /* 0x000fd00000000010 */
[----:B------:R-:W-:Y:S01]  /*2620*/  DFMA R16, R18, R16, R18 ;  /* 0x000000101210722b */ /* 0x000fe20000000012 */
[----:B------:R-:W-:Y:S02]  /*2630*/  IMAD.MOV.U32 R18, RZ, RZ, 0x41ad3b5a ;  /* 0x41ad3b5aff127424 */ /* 0x000fe400078e00ff */
[----:B------:R-:W-:-:S05]  /*2640*/  IMAD.MOV.U32 R19, RZ, RZ, 0x3ed0f5d2 ;  /* 0x3ed0f5d2ff137424 */ /* 0x000fca00078e00ff */
[----:B------:R-:W-:-:S08]  /*2650*/  DMUL R28, R4, R16 ;  /* 0x00000010041c7228 */ /* 0x000fd00000000000 */
[----:B------:R-:W-:-:S08]  /*2660*/  DFMA R28, R4, R16, R28 ;  /* 0x00000010041c722b */ /* 0x000fd0000000001c */
[----:B------:R-:W-:Y:S02]  /*2670*/  DMUL R24, R28, R28 ;  /* 0x0000001c1c187228 */ /* 0x000fe40000000000 */
[----:B------:R-:W-:-:S06]  /*2680*/  DADD R26, R4, -R28 ;  /* 0x00000000041a7229 */ /* 0x000fcc000000081c */
[----:B------:R-:W-:Y:S01]  /*2690*/  DFMA R18, R24, UR10, R18 ;  /* 0x0000000a18127c2b */ /* 0x000fe20008000012 */
[----:B------:R-:W-:Y:S01]  /*26a0*/  UMOV UR10, 0x75488a3f ;  /* 0x75488a3f000a7882 */ /* 0x000fe20000000000 */
[----:B------:R-:W-:Y:S01]  /*26b0*/  UMOV UR11, 0x3ef3b20a ;  /* 0x3ef3b20a000b7882 */ /* 0x000fe20000000000 */
[----:B------:R-:W-:-:S05]  /*26c0*/  DADD R26, R26, R26 ;  /* 0x000000001a1a7229 */ /* 0x000fca000000001a */
[----:B------:R-:W-:Y:S01]  /*26d0*/  DFMA R20, R24, R18, UR10 ;  /* 0x0000000a18147e2b */ /* 0x000fe20008000012 */
[----:B------:R-:W-:Y:S01]  /*26e0*/  UMOV UR10, 0xe4faecd5 ;  /* 0xe4faecd5000a7882 */ /* 0x000fe20000000000 */
[----:B------:R-:W-:Y:S01]  /*26f0*/  UMOV UR11, 0x3f1745cd ;  /* 0x3f1745cd000b7882 */ /* 0x000fe20000000000 */
[----:B------:R-:W-:-:S05]  /*2700*/  DFMA R26, R4, -R28, R26 ;  /* 0x8000001c041a722b */ /* 0x000fca000000001a */
[----:B------:R-:W-:Y:S01]  /*2710*/  DFMA R20, R24, R20, UR10 ;  /* 0x0000000a18147e2b */ /* 0x000fe20008000014 */
[----:B------:R-:W-:Y:S01]  /*2720*/  UMOV UR10, 0x258a578b ;  /* 0x258a578b000a7882 */ /* 0x000fe20000000000 */
[----:B------:R-:W-:Y:S01]  /*2730*/  UMOV UR11, 0x3f3c71c7 ;  /* 0x3f3c71c7000b7882 */ /* 0x000fe20000000000 */
[----:B------:R-:W-:Y:S02]  /*2740*/  DMUL R26, R16, R26 ;  /* 0x0000001a101a7228 */ /* 0x000fe40000000000 */
[----:B------:R-:W-:-:S03]  /*2750*/  DMUL R16, R28, R28 ;  /* 0x0000001c1c107228 */ /* 0x000fc60000000000 */
[----:B------:R-:W-:Y:S01]  /*2760*/  DFMA R20, R24, R20, UR10 ;  /* 0x0000000a18147e2b */ /* 0x000fe20008000014 */
[----:B------:R-:W-:Y:S01]  /*2770*/  UMOV UR10, 0x9242b910 ;  /* 0x9242b910000a7882 */ /* 0x000fe20000000000 */
[----:B------:R-:W-:-:S03]  /*2780*/  UMOV UR11, 0x3f624924 ;  /* 0x3f624924000b7882 */ /* 0x000fc60000000000 */
[----:B------:R-:W-:Y:S02]  /*2790*/  VIADD R23, R27, 0x100000 ;  /* 0x001000001b177836 */ /* 0x000fe40000000000 */
[----:B------:R-:W-:Y:S01]  /*27a0*/  IMAD.MOV.U32 R22, RZ, RZ, R26 ;  /* 0x000000ffff167224 */ /* 0x000fe200078e001a */
[----:B------:R-:W-:Y:S01]  /*27b0*/  DFMA R20, R24, R20, UR10 ;  /* 0x0000000a18147e2b */ /* 0x000fe20008000014 */
[----:B------:R-:W-:Y:S01]  /*27c0*/  UMOV UR10, 0x99999dfb ;  /* 0x99999dfb000a7882 */ /* 0x000fe20000000000 */
[----:B------:R-:W-:-:S06]  /*27d0*/  UMOV UR11, 0x3f899999 ;  /* 0x3f899999000b7882 */ /* 0x000fcc0000000000 */
[----:B------:R-:W-:Y:S01]  /*27e0*/  DFMA R20, R24, R20, UR10 ;  /* 0x0000000a18147e2b */ /* 0x000fe20008000014 */
[----:B------:R-:W-:Y:S01]  /*27f0*/  UMOV UR10, 0x55555555 ;  /* 0x55555555000a7882 */ /* 0x000fe20000000000 */
[----:B------:R-:W-:-:S06]  /*2800*/  UMOV UR11, 0x3fb55555 ;  /* 0x3fb55555000b7882 */ /* 0x000fcc0000000000 */
[----:B------:R-:W-:-:S08]  /*2810*/  DFMA R4, R24, R20, UR10 ;  /* 0x0000000a18047e2b */ /* 0x000fd00008000014 */
[----:B------:R-:W-:Y:S01]  /*2820*/  DADD R18, -R4, UR10 ;  /* 0x0000000a04127e29 */ /* 0x000fe20008000100 */
[----:B------:R-:W-:Y:S01]  /*2830*/  UMOV UR10, 0xb9e7b0 ;  /* 0x00b9e7b0000a7882 */ /* 0x000fe20000000000 */
[----:B------:R-:W-:-:S06]  /*2840*/  UMOV UR11, 0x3c46a4cb ;  /* 0x3c46a4cb000b7882 */ /* 0x000fcc0000000000 */
[----:B------:R-:W-:Y:S02]  /*2850*/  DFMA R18, R24, R20, R18 ;  /* 0x000000141812722b */ /* 0x000fe40000000012 */
[C---:B------:R-:W-:Y:S02]  /*2860*/  DFMA R20, R28.reuse, R28, -R16 ;  /* 0x0000001c1c14722b */ /* 0x040fe40000000810 */
[----:B------:R-:W-:-:S06]  /*2870*/  DMUL R24, R28, R16 ;  /* 0x000000101c187228 */ /* 0x000fcc0000000000 */
[----:B------:R-:W-:Y:S02]  /*2880*/  DFMA R20, R28, R22, R20 ;  /* 0x000000161c14722b */ /* 0x000fe40000000014 */
[----:B------:R-:W-:Y:S01]  /*2890*/  DADD R22, R18, -UR10 ;  /* 0x8000000a12167e29 */ /* 0x000fe20008000000 */
[----:B------:R-:W-:Y:S01]  /*28a0*/  UMOV UR10, 0x80000000 ;  /* 0x80000000000a7882 */ /* 0x000fe20000000000 */
[----:B------:R-:W-:Y:S01]  /*28b0*/  DFMA R18, R28, R16, -R24 ;  /* 0x000000101c12722b */ /* 0x000fe20000000818 */
[----:B------:R-:W-:-:S07]  /*28c0*/  UMOV UR11, 0x43300000 ;  /* 0x43300000000b7882 */ /* 0x000fce0000000000 */
[----:B------:R-:W-:Y:S02]  /*28d0*/  DFMA R18, R26, R16, R18 ;  /* 0x000000101a12722b */ /* 0x000fe40000000012 */
[----:B------:R-:W-:-:S06]  /*28e0*/  DADD R16, R4, R22 ;  /* 0x0000000004107229 */ /* 0x000fcc0000000016 */
[----:B------:R-:W-:Y:S02]  /*28f0*/  DFMA R18, R28, R20, R18 ;  /* 0x000000141c12722b */ /* 0x000fe40000000012 */
[----:B------:R-:W-:Y:S02]  /*2900*/  DADD R20, R4, -R16 ;  /* 0x0000000004147229 */ /* 0x000fe40000000810 */
[----:B------:R-:W-:-:S06]  /*2910*/  DMUL R4, R16, R24 ;  /* 0x0000001810047228 */ /* 0x000fcc0000000000 */
[----:B------:R-:W-:Y:S02]  /*2920*/  DADD R22, R22, R20 ;  /* 0x0000000016167229 */ /* 0x000fe40000000014 */
[----:B------:R-:W-:-:S08]  /*2930*/  DFMA R20, R16, R24, -R4 ;  /* 0x000000181014722b */ /* 0x000fd00000000804 */
[----:B------:R-:W-:-:S08]  /*2940*/  DFMA R18, R16, R18, R20 ;  /* 0x000000121012722b */ /* 0x000fd00000000014 */
[----:B------:R-:W-:-:S08]  /*2950*/  DFMA R22, R22, R24, R18 ;  /* 0x000000181616722b */ /* 0x000fd00000000012 */
[----:B------:R-:W-:-:S08]  /*2960*/  DADD R18, R4, R22 ;  /* 0x0000000004127229 */ /* 0x000fd00000000016 */
[--C-:B------:R-:W-:Y:S02]  /*2970*/  DADD R16, R28, R18.reuse ;  /* 0x000000001c107229 */ /* 0x100fe40000000012 */
[----:B------:R-:W-:-:S06]  /*2980*/  DADD R4, R4, -R18 ;  /* 0x0000000004047229 */ /* 0x000fcc0000000812 */
[----:B------:R-:W-:Y:S02]  /*2990*/  DADD R28, R28, -R16 ;  /* 0x000000001c1c7229 */ /* 0x000fe40000000810 */
[----:B------:R-:W-:-:S06]  /*29a0*/  DADD R4, R22, R4 ;  /* 0x0000000016047229 */ /* 0x000fcc0000000004 */
[----:B------:R-:W-:Y:S01]  /*29b0*/  DADD R28, R18, R28 ;  /* 0x00000000121c7229 */ /* 0x000fe2000000001c */
[C---:B------:R-:W-:Y:S02]  /*29c0*/  VIADD R18, R3.reuse, 0xfffffc01 ;  /* 0xfffffc0103127836 */ /* 0x040fe40000000000 */
[----:B------:R-:W-:Y:S02]  /*29d0*/  @P5 VIADD R18, R3, 0xfffffc02 ;  /* 0xfffffc0203125836 */ /* 0x000fe40000000000 */
[----:B------:R-:W-:-:S03]  /*29e0*/  IMAD.MOV.U32 R19, RZ, RZ, 0x43300000 ;  /* 0x43300000ff137424 */ /* 0x000fc600078e00ff */
[----:B------:R-:W-:Y:S01]  /*29f0*/  DADD R4, R4, R28 ;  /* 0x0000000004047229 */ /* 0x000fe2000000001c */
[----:B------:R-:W-:-:S06]  /*2a00*/  LOP3.LUT R18, R18, 0x80000000, RZ, 0x3c, !PT ;  /* 0x8000000012127812 */ /* 0x000fcc00078e3cff */
[----:B------:R-:W-:Y:S01]  /*2a10*/  DADD R18, R18, -UR10 ;  /* 0x8000000a12127e29 */ /* 0x000fe20008000000 */
[----:B------:R-:W-:Y:S01]  /*2a20*/  UMOV UR10, 0xfefa39ef ;  /* 0xfefa39ef000a7882 */ /* 0x000fe20000000000 */
[----:B------:R-:W-:Y:S01]  /*2a30*/  DADD R26, R26, R4 ;  /* 0x000000001a1a7229 */ /* 0x000fe20000000004 */
[----:B------:R-:W-:-:S07]  /*2a40*/  UMOV UR11, 0x3fe62e42 ;  /* 0x3fe62e42000b7882 */ /* 0x000fce0000000000 */
[----:B------:R-:W-:-:S08]  /*2a50*/  DADD R20, R16, R26 ;  /* 0x0000000010147229 */ /* 0x000fd0000000001a */
[--C-:B------:R-:W-:Y:S02]  /*2a60*/  DFMA R4, R18, UR10, R20.reuse ;  /* 0x0000000a12047c2b */ /* 0x100fe40008000014 */
[----:B------:R-:W-:-:S06]  /*2a70*/  DADD R22, R16, -R20 ;  /* 0x0000000010167229 */ /* 0x000fcc0000000814 */
[----:B------:R-:W-:Y:S02]  /*2a80*/  DFMA R16, R18, -UR10, R4 ;  /* 0x8000000a12107c2b */ /* 0x000fe40008000004 */
[----:B------:R-:W-:-:S06]  /*2a90*/  DADD R22, R26, R22 ;  /* 0x000000001a167229 */ /* 0x000fcc0000000016 */
[----:B------:R-:W-:-:S08]  /*2aa0*/  DADD R16, -R20, R16 ;  /* 0x0000000014107229 */ /* 0x000fd00000000110 */
[----:B------:R-:W-:-:S08]  /*2ab0*/  DADD R16, R22, -R16 ;  /* 0x0000000016107229 */ /* 0x000fd00000000810 */
[----:B------:R-:W-:-:S08]  /*2ac0*/  DFMA R18, R18, UR12, R16 ;  /* 0x0000000c12127c2b */ /* 0x000fd00008000010 */
[----:B------:R-:W-:-:S08]  /*2ad0*/  DADD R16, R4, R18 ;  /* 0x0000000004107229 */ /* 0x000fd00000000012 */
[----:B------:R-:W-:Y:S02]  /*2ae0*/  DADD R4, R4, -R16 ;  /* 0x0000000004047229 */ /* 0x000fe40000000810 */
[----:B------:R-:W-:-:S06]  /*2af0*/  DMUL R24, R16, 1.5 ;  /* 0x3ff8000010187828 */ /* 0x000fcc0000000000 */
[----:B------:R-:W-:Y:S02]  /*2b00*/  DADD R4, R18, R4 ;  /* 0x0000000012047229 */ /* 0x000fe40000000004 */
[----:B------:R-:W-:Y:S01]  /*2b10*/  DFMA R22, R16, 1.5, -R24 ;  /* 0x3ff800001016782b */ /* 0x000fe20000000818 */
[----:B------:R-:W-:Y:S02]  /*2b20*/  IMAD.MOV.U32 R16, RZ, RZ, 0x652b82fe ;  /* 0x652b82feff107424 */ /* 0x000fe400078e00ff */
[----:B------:R-:W-:-:S05]  /*2b30*/  IMAD.MOV.U32 R17, RZ, RZ, 0x3ff71547 ;  /* 0x3ff71547ff117424 */ /* 0x000fca00078e00ff */
[----:B------:R-:W-:-:S08]  /*2b40*/  DFMA R22, R4, 1.5, R22 ;  /* 0x3ff800000416782b */ /* 0x000fd00000000016 */
[----:B------:R-:W-:-:S08]  /*2b50*/  DADD R4, R24, R22 ;  /* 0x0000000018047229 */ /* 0x000fd00000000016 */
[----:B------:R-:W-:Y:S02]  /*2b60*/  DFMA R16, R4, R16, 6.75539944105574400000e+15 ;  /* 0x433800000410742b */ /* 0x000fe40000000010 */
[----:B------:R-:W-:Y:S01]  /*2b70*/  FSETP.GEU.AND P4, PT, |R5|, 4.1917929649353027344, PT ;  /* 0x4086232b0500780b */ /* 0x000fe20003f8e200 */
[----:B------:R-:W-:-:S05]  /*2b80*/  DADD R24, R24, -R4 ;  /* 0x0000000018187229 */ /* 0x000fca0000000804 */
[----:B------:R-:W-:-:S03]  /*2b90*/  DADD R18, R16, -6.75539944105574400000e+15 ;  /* 0xc338000010127429 */ /* 0x000fc60000000000 */
[----:B------:R-:W-:-:S05]  /*2ba0*/  DADD R22, R22, R24 ;  /* 0x0000000016167229 */ /* 0x000fca0000000018 */
[----:B------:R-:W-:Y:S01]  /*2bb0*/  DFMA R20, R18, -UR10, R4 ;  /* 0x8000000a12147c2b */ /* 0x000fe20008000004 */
[----:B------:R-:W-:Y:S01]  /*2bc0*/  UMOV UR10, 0x3b39803f ;  /* 0x3b39803f000a7882 */ /* 0x000fe20000000000 */
[----:B------:R-:W-:-:S06]  /*2bd0*/  UMOV UR11, 0x3c7abc9e ;  /* 0x3c7abc9e000b7882 */ /* 0x000fcc0000000000 */
[----:B------:R-:W-:Y:S01]  /*2be0*/  DFMA R20, R18, -UR10, R20 ;  /* 0x8000000a12147c2b */ /* 0x000fe20008000014 */
[----:B------:R-:W-:Y:S01]  /*2bf0*/  UMOV UR10, 0x69ce2bdf ;  /* 0x69ce2bdf000a7882 */ /* 0x000fe20000000000 */
[----:B------:R-:W-:Y:S01]  /*2c00*/  IMAD.MOV.U32 R18, RZ, RZ, -0x35dec16 ;  /* 0xfca213eaff127424 */ /* 0x000fe200078e00ff */
[----:B------:R-:W-:Y:S01]  /*2c10*/  UMOV UR11, 0x3e5ade15 ;  /* 0x3e5ade15000b7882 */ /* 0x000fe20000000000 */
[----:B------:R-:W-:-:S06]  /*2c20*/  IMAD.MOV.U32 R19, RZ, RZ, 0x3e928af3 ;  /* 0x3e928af3ff137424 */ /* 0x000fcc00078e00ff */
[----:B------:R-:W-:Y:S01]  /*2c30*/  DFMA R18, R20, UR10, R18 ;  /* 0x0000000a14127c2b */ /* 0x000fe20008000012 */
[----:B------:R-:W-:Y:S01]  /*2c40*/  UMOV UR10, 0x62401315 ;  /* 0x62401315000a7882 */ /* 0x000fe20000000000 */
[----:B------:R-:W-:-:S06]  /*2c50*/  UMOV UR11, 0x3ec71dee ;  /* 0x3ec71dee000b7882 */ /* 0x000fcc0000000000 */
[----:B------:R-:W-:Y:S01]  /*2c60*/  DFMA R18, R20, R18, UR10 ;  /* 0x0000000a14127e2b */ /* 0x000fe20008000012 */
        /* <DEDUP_REMOVED lines=20> */
[----:B------:R-:W-:-:S08]  /*2db0*/  DFMA R18, R20, R18, UR10 ;  /* 0x0000000a14127e2b */ /* 0x000fd00008000012 */
[----:B------:R-:W-:-:S08]  /*2dc0*/  DFMA R18, R20, R18, 1 ;  /* 0x3ff000001412742b */ /* 0x000fd00000000012 */
[----:B------:R-:W-:-:S10]  /*2dd0*/  DFMA R18, R20, R18, 1 ;  /* 0x3ff000001412742b */ /* 0x000fd40000000012 */
[----:B------:R-:W-:Y:S02]  /*2de0*/  IMAD R21, R16, 0x100000, R19 ;  /* 0x0010000010157824 */ /* 0x000fe400078e0213 */
[----:B------:R-:W-:Y:S01]  /*2df0*/  IMAD.MOV.U32 R20, RZ, RZ, R18 ;  /* 0x000000ffff147224 */ /* 0x000fe200078e0012 */
[----:B------:R-:W-:Y:S06]  /*2e00*/  @!P4 BRA `(.L_x_55) ;  /* 0x000000000030c947 */ /* 0x000fec0003800000 */
[----:B------:R-:W-:Y:S01]  /*2e10*/  FSETP.GEU.AND P4, PT, |R5|, 4.2275390625, PT ;  /* 0x408748000500780b */ /* 0x000fe20003f8e200 */
[C---:B------:R-:W-:Y:S02]  /*2e20*/  DADD R20, R4.reuse, +INF ;  /* 0x7ff0000004147429 */ /* 0x040fe40000000000 */
[----:B------:R-:W-:-:S08]  /*2e30*/  DSETP.GEU.AND P5, PT, R4, RZ, PT ;  /* 0x000000ff0400722a */ /* 0x000fd00003fae000 */
[----:B------:R-:W-:Y:S02]  /*2e40*/  FSEL R20, R20, RZ, P5 ;  /* 0x000000ff14147208 */ /* 0x000fe40002800000 */
[----:B------:R-:W-:Y:S02]  /*2e50*/  @!P4 LEA.HI R3, R16, R16, RZ, 0x1 ;  /* 0x000000101003c211 */ /* 0x000fe400078f08ff */
[----:B------:R-:W-:Y:S02]  /*2e60*/  FSEL R21, R21, RZ, P5 ;  /* 0x000000ff15157208 */ /* 0x000fe40002800000 */
[----:B------:R-:W-:-:S05]  /*2e70*/  @!P4 SHF.R.S32.HI R3, RZ, 0x1, R3 ;  /* 0x00000001ff03c819 */ /* 0x000fca0000011403 */
[----:B------:R-:W-:Y:S02]  /*2e80*/  @!P4 IMAD.IADD R4, R16, 0x1, -R3 ;  /* 0x000000011004c824 */ /* 0x000fe400078e0a03 */
[----:B------:R-:W-:-:S03]  /*2e90*/  @!P4 IMAD R19, R3, 0x100000, R19 ;  /* 0x001000000313c824 */ /* 0x000fc600078e0213 */
[----:B------:R-:W-:Y:S01]  /*2ea0*/  @!P4 LEA R5, R4, 0x3ff00000, 0x14 ;  /* 0x3ff000000405c811 */ /* 0x000fe200078ea0ff */
[----:B------:R-:W-:-:S06]  /*2eb0*/  @!P4 IMAD.MOV.U32 R4, RZ, RZ, RZ ;  /* 0x000000ffff04c224 */ /* 0x000fcc00078e00ff */
[----:B------:R-:W-:-:S11]  /*2ec0*/  @!P4 DMUL R20, R18, R4 ;  /* 0x000000041214c228 */ /* 0x000fd60000000000 */
.L_x_55:
[----:B------:R-:W-:Y:S01]  /*2ed0*/  DFMA R22, R22, R20, R20 ;  /* 0x000000141616722b */ /* 0x000fe20000000014 */
[----:B------:R-:W-:Y:S01]  /*2ee0*/  IMAD.MOV.U32 R31, RZ, RZ, 0x0 ;  /* 0x00000000ff1f7424 */ /* 0x000fe200078e00ff */
[----:B------:R-:W-:-:S08]  /*2ef0*/  DSETP.NEU.AND P4, PT, |R20|, +INF , PT ;  /* 0x7ff000001400742a */ /* 0x000fd00003f8d200 */
[----:B------:R-:W-:Y:S02]  /*2f00*/  FSEL R3, R20, R22, !P4 ;  /* 0x0000001614037208 */ /* 0x000fe40006000000 */
[----:B------:R-:W-:Y:S01]  /*2f10*/  FSEL R20, R21, R23, !P4 ;  /* 0x0000001715147208 */ /* 0x000fe20006000000 */
[----:B------:R-:W-:Y:S06]  /*2f20*/  RET.REL.NODEC R30 `(_Z4dydtdPdS_PiS0_idddi) ;  /* 0xffffffd01e347950 */ /* 0x000fec0003c3ffff */
.L_x_56:
        /* <DEDUP_REMOVED lines=13> */
.L_x_65:


//--------------------- .text._Z5dydt0dPdS_PiS0_ii --------------------------
	.section	.text._Z5dydt0dPdS_PiS0_ii,"ax",@progbits
	.align	128
        .global         _Z5dydt0dPdS_PiS0_ii
        .type           _Z5dydt0dPdS_PiS0_ii,@function
        .size           _Z5dydt0dPdS_PiS0_ii,(.L_x_73 - _Z5dydt0dPdS_PiS0_ii)
        .other          _Z5dydt0dPdS_PiS0_ii,@"STO_CUDA_ENTRY STV_DEFAULT"
_Z5dydt0dPdS_PiS0_ii:
.text._Z5dydt0dPdS_PiS0_ii:
[----:B------:R-:W-:Y:S01]  /*0000*/  LDC R1, c[0x0][0x37c] ;  /* 0x0000df00ff017b82 */ /* 0x000fe20000000800 */
[----:B------:R-:W0:Y:S07]  /*0010*/  S2R R5, SR_TID.X ;  /* 0x0000000000057919 */ /* 0x000e2e0000002100 */
[----:B------:R-:W0:Y:S08]  /*0020*/  S2UR UR4, SR_CTAID.X ;  /* 0x00000000000479c3 */ /* 0x000e300000002500 */
[----:B------:R-:W0:Y:S08]  /*0030*/  LDC R0, c[0x0][0x360] ;  /* 0x0000d800ff007b82 */ /* 0x000e300000000800 */
[----:B------:R-:W1:Y:S01]  /*0040*/  LDC.64 R2, c[0x0][0x3a8] ;  /* 0x0000ea00ff027b82 */ /* 0x000e620000000a00 */
[----:B0-----:R-:W-:Y:S01]  /*0050*/  IMAD R0, R0, UR4, R5 ;  /* 0x0000000400007c24 */ /* 0x001fe2000f8e0205 */
[----:B-1----:R-:W-:-:S04]  /*0060*/  ISETP.GE.AND P0, PT, R3, 0x1, PT ;  /* 0x000000010300780c */ /* 0x002fc80003f06270 */
[----:B------:R-:W-:-:S13]  /*0070*/  ISETP.GE.OR P0, PT, R0, R2, !P0 ;  /* 0x000000020000720c */ /* 0x000fda0004706670 */
[----:B------:R-:W-:Y:S05]  /*0080*/  @P0 EXIT ;  /* 0x000000000000094d */ /* 0x000fea0003800000 */
[C---:B------:R-:W-:Y:S01]  /*0090*/  ISETP.GE.U32.AND P1, PT, R3.reuse, 0x8, PT ;  /* 0x000000080300780c */ /* 0x040fe20003f26070 */
[----:B------:R-:W-:Y:S01]  /*00a0*/  IMAD R2, R0, R3, RZ ;  /* 0x0000000300027224 */ /* 0x000fe200078e02ff */
[----:B------:R-:W-:Y:S01]  /*00b0*/  LOP3.LUT R14, R3, 0x7, RZ, 0xc0, !PT ;  /* 0x00000007030e7812 */ /* 0x000fe200078ec0ff */
[----:B------:R-:W0:Y:S01]  /*00c0*/  LDCU.64 UR8, c[0x0][0x358] ;  /* 0x00006b00ff0877ac */ /* 0x000e220008000a00 */
[----:B------:R-:W-:Y:S02]  /*00d0*/  HFMA2 R0, -RZ, RZ, 0, 0 ;  /* 0x00000000ff007431 */ /* 0x000fe400000001ff */
[----:B------:R-:W-:Y:S01]  /*00e0*/  IMAD.SHL.U32 R13, R2, 0x2, RZ ;  /* 0x00000002020d7824 */ /* 0x000fe200078e00ff */
[----:B------:R-:W-:-:S06]  /*00f0*/  ISETP.NE.AND P0, PT, R14, RZ, PT ;  /* 0x000000ff0e00720c */ /* 0x000fcc0003f05270 */
[----:B------:R-:W-:Y:S07]  /*0100*/  @!P1 BRA `(.L_x_57) ;  /* 0x0000000000c09947 */ /* 0x000fee0003800000 */
[----:B------:R-:W1:Y:S01]  /*0110*/  LDC.64 R4, c[0x0][0x390] ;  /* 0x0000e400ff047b82 */ /* 0x000e620000000a00 */
[----:B------:R-:W2:Y:S01]  /*0120*/  LDCU.64 UR6, c[0x0][0x390] ;  /* 0x00007200ff0677ac */ /* 0x000ea20008000a00 */
[C---:B------:R-:W-:Y:S01]  /*0130*/  LOP3.LUT R0, R3.reuse, 0x7ffffff8, RZ, 0xc0, !PT ;  /* 0x7ffffff803007812 */ /* 0x040fe200078ec0ff */
[----:B------:R-:W-:Y:S01]  /*0140*/  IMAD.MOV.U32 R15, RZ, RZ, R13 ;  /* 0x000000ffff0f7224 */ /* 0x000fe200078e000d */
[----:B------:R-:W-:Y:S01]  /*0150*/  LEA R2, R2, R3, 0x1 ;  /* 0x0000000302027211 */ /* 0x000fe200078e08ff */
[----:B------:R-:W3:Y:S01]  /*0160*/  LDCU.64 UR4, c[0x0][0x388] ;  /* 0x00007100ff0477ac */ /* 0x000ee20008000a00 */
[----:B------:R-:W-:Y:S01]  /*0170*/  IADD3 R12, PT, PT, -R0, RZ, RZ ;  /* 0x000000ff000c7210 */ /* 0x000fe20007ffe1ff */
[----:B--2---:R-:W-:Y:S02]  /*0180*/  UIADD3 UR6, UP0, UPT, UR6, 0x20, URZ ;  /* 0x0000002006067890 */ /* 0x004fe4000ff1e0ff */
[----:B---3--:R-:W-:Y:S01]  /*0190*/  UIADD3 UR4, UP1, UPT, UR4, 0x20, URZ ;  /* 0x0000002004047890 */ /* 0x008fe2000ff3e0ff */
[----:B-1----:R-:W-:Y:S01]  /*01a0*/  IMAD.WIDE.U32 R4, R3, 0x8, R4 ;  /* 0x0000000803047825 */ /* 0x002fe200078e0004 */
[----:B------:R-:W-:-:S02]  /*01b0*/  UIADD3.X UR7, UPT, UPT, URZ, UR7, URZ, UP0, !UPT ;  /* 0x00000007ff077290 */ /* 0x000fc400087fe4ff */
[----:B------:R-:W-:-:S12]  /*01c0*/  UIADD3.X UR5, UPT, UPT, URZ, UR5, URZ, UP1, !UPT ;  /* 0x00000005ff057290 */ /* 0x000fd80008ffe4ff */
.L_x_58:
[----:B------:R-:W-:Y:S01]  /*01d0*/  MOV R11, UR5 ;  /* 0x00000005000b7c02 */ /* 0x000fe20008000f00 */
[----:B------:R-:W-:-:S04]  /*01e0*/  IMAD.U32 R10, RZ, RZ, UR4 ;  /* 0x00000004ff0a7e24 */ /* 0x000fc8000f8e00ff */
[----:B------:R-:W-:-:S05]  /*01f0*/  IMAD.WIDE R10, R2, 0x8, R10 ;  /* 0x00000008020a7825 */ /* 0x000fca00078e020a */
[----:B0---4-:R-:W2:Y:S01]  /*0200*/  LDG.E.64 R16, desc[UR8][R10.64+-0x20] ;  /* 0xffffe0080a107981 */ /* 0x011ea2000c1e1b00 */
[----:B------:R-:W-:Y:S01]  /*0210*/  MOV R9, UR7 ;  /* 0x0000000700097c02 */ /* 0x000fe20008000f00 */
[----:B------:R-:W-:Y:S02]  /*0220*/  IMAD.U32 R8, RZ, RZ, UR6 ;  /* 0x00000006ff087e24 */ /* 0x000fe4000f8e00ff */
[----:B------:R-:W-:-:S04]  /*0230*/  IMAD.WIDE R6, R15, 0x8, R4 ;  /* 0x000000080f067825 */ /* 0x000fc800078e0204 */
[----:B------:R-:W-:-:S05]  /*0240*/  IMAD.WIDE R8, R15, 0x8, R8 ;  /* 0x000000080f087825 */ /* 0x000fca00078e0208 */
[----:B--2---:R0:W-:Y:S04]  /*0250*/  STG.E.64 desc[UR8][R8.64+-0x20], R16 ;  /* 0xffffe01008007986 */ /* 0x0041e8000c101b08 */
[----:B------:R-:W-:Y:S04]  /*0260*/  STG.E.64 desc[UR8][R6.64], RZ ;  /* 0x000000ff06007986 */ /* 0x000fe8000c101b08 */
[----:B------:R-:W2:Y:S04]  /*0270*/  LDG.E.64 R18, desc[UR8][R10.64+-0x18] ;  /* 0xffffe8080a127981 */ /* 0x000ea8000c1e1b00 */
[----:B--2---:R1:W-:Y:S04]  /*0280*/  STG.E.64 desc[UR8][R8.64+-0x18], R18 ;  /* 0xffffe81208007986 */ /* 0x0043e8000c101b08 */
[----:B------:R-:W-:Y:S04]  /*0290*/  STG.E.64 desc[UR8][R6.64+0x8], RZ ;  /* 0x000008ff06007986 */ /* 0x000fe8000c101b08 */
[----:B------:R-:W2:Y:S04]  /*02a0*/  LDG.E.64 R20, desc[UR8][R10.64+-0x10] ;  /* 0xfffff0080a147981 */ /* 0x000ea8000c1e1b00 */
[----:B--2---:R2:W-:Y:S04]  /*02b0*/  STG.E.64 desc[UR8][R8.64+-0x10], R20 ;  /* 0xfffff01408007986 */ /* 0x0045e8000c101b08 */
[----:B------:R-:W-:Y:S04]  /*02c0*/  STG.E.64 desc[UR8][R6.64+0x10], RZ ;  /* 0x000010ff06007986 */ /* 0x000fe8000c101b08 */
[----:B------:R-:W3:Y:S04]  /*02d0*/  LDG.E.64 R22, desc[UR8][R10.64+-0x8] ;  /* 0xfffff8080a167981 */ /* 0x000ee8000c1e1b00 */
[----:B---3--:R3:W-:Y:S04]  /*02e0*/  STG.E.64 desc[UR8][R8.64+-0x8], R22 ;  /* 0xfffff81608007986 */ /* 0x0087e8000c101b08 */
[----:B------:R4:W-:Y:S04]  /*02f0*/  STG.E.64 desc[UR8][R6.64+0x18], RZ ;  /* 0x000018ff06007986 */ /* 0x0009e8000c101b08 */
[----:B0-----:R-:W5:Y:S04]  /*0300*/  LDG.E.64 R16, desc[UR8][R10.64] ;  /* 0x000000080a107981 */ /* 0x001f68000c1e1b00 */
[----:B-----5:R4:W-:Y:S04]  /*0310*/  STG.E.64 desc[UR8][R8.64], R16 ;  /* 0x0000001008007986 */ /* 0x0209e8000c101b08 */
[----:B------:R4:W-:Y:S04]  /*0320*/  STG.E.64 desc[UR8][R6.64+0x20], RZ ;  /* 0x000020ff06007986 */ /* 0x0009e8000c101b08 */
[----:B-1----:R-:W5:Y:S04]  /*0330*/  LDG.E.64 R18, desc[UR8][R10.64+0x8] ;  /* 0x000008080a127981 */ /* 0x002f68000c1e1b00 */
[----:B-----5:R4:W-:Y:S04]  /*0340*/  STG.E.64 desc[UR8][R8.64+0x8], R18 ;  /* 0x0000081208007986 */ /* 0x0209e8000c101b08 */
[----:B------:R4:W-:Y:S04]  /*0350*/  STG.E.64 desc[UR8][R6.64+0x28], RZ ;  /* 0x000028ff06007986 */ /* 0x0009e8000c101b08 */
[----:B--2---:R-:W2:Y:S01]  /*0360*/  LDG.E.64 R20, desc[UR8][R10.64+0x10] ;  /* 0x000010080a147981 */ /* 0x004ea2000c1e1b00 */
[----:B------:R-:W-:-:S05]  /*0370*/  VIADD R12, R12, 0x8 ;  /* 0x000000080c0c7836 */ /* 0x000fca0000000000 */
[----:B------:R-:W-:Y:S01]  /*0380*/  ISETP.NE.AND P1, PT, R12, RZ, PT ;  /* 0x000000ff0c00720c */ /* 0x000fe20003f25270 */
[----:B--2---:R4:W-:Y:S04]  /*0390*/  STG.E.64 desc[UR8][R8.64+0x10], R20 ;  /* 0x0000101408007986 */ /* 0x0049e8000c101b08 */
[----:B------:R4:W-:Y:S04]  /*03a0*/  STG.E.64 desc[UR8][R6.64+0x30], RZ ;  /* 0x000030ff06007986 */ /* 0x0009e8000c101b08 */
[----:B---3--:R-:W2:Y:S01]  /*03b0*/  LDG.E.64 R22, desc[UR8][R10.64+0x18] ;  /* 0x000018080a167981 */ /* 0x008ea2000c1e1b00 */
[----:B------:R-:W-:Y:S01]  /*03c0*/  IADD3 R2, PT, PT, R2, 0x8, RZ ;  /* 0x0000000802027810 */ /* 0x000fe20007ffe0ff */
[----:B------:R-:W-:-:S02]  /*03d0*/  VIADD R15, R15, 0x8 ;  /* 0x000000080f0f7836 */ /* 0x000fc40000000000 */
[----:B--2---:R4:W-:Y:S04]  /*03e0*/  STG.E.64 desc[UR8][R8.64+0x18], R22 ;  /* 0x0000181608007986 */ /* 0x0049e8000c101b08 */
[----:B------:R4:W-:Y:S01]  /*03f0*/  STG.E.64 desc[UR8][R6.64+0x38], RZ ;  /* 0x000038ff06007986 */ /* 0x0009e2000c101b08 */
[----:B------:R-:W-:Y:S05]  /*0400*/  @P1 BRA `(.L_x_58) ;  /* 0xfffffffc00701947 */ /* 0x000fea000383ffff */
.L_x_57:
[----:B0-----:R-:W-:Y:S05]  /*0410*/  @!P0 EXIT ;  /* 0x000000000000894d */ /* 0x001fea0003800000 */
[----:B------:R-:W-:Y:S02]  /*0420*/  ISETP.GE.U32.AND P0, PT, R14, 0x4, PT ;  /* 0x000000040e00780c */ /* 0x000fe40003f06070 */
[----:B------:R-:W-:Y:S02]  /*0430*/  LOP3.LUT R2, R3, 0x3, RZ, 0xc0, !PT ;  /* 0x0000000303027812 */ /* 0x000fe400078ec0ff */
[----:B------:R-:W-:Y:S02]  /*0440*/  IADD3 R5, PT, PT, R13, R3, RZ ;  /* 0x000000030d057210 */ /* 0x000fe40007ffe0ff */
[----:B------:R-:W-:-:S07]  /*0450*/  ISETP.NE.AND P1, PT, R2, RZ, PT ;  /* 0x000000ff0200720c */ /* 0x000fce0003f25270 */
[----:B------:R-:W-:Y:S06]  /*0460*/  @!P0 BRA `(.L_x_59) ;  /* 0x0000000000508947 */ /* 0x000fec0003800000 */
[----:B----4-:R-:W0:Y:S01]  /*0470*/  LDC.64 R6, c[0x0][0x388] ;  /* 0x0000e200ff067b82 */ /* 0x010e220000000a00 */
[----:B------:R-:W-:-:S07]  /*0480*/  IMAD.IADD R9, R5, 0x1, R0 ;  /* 0x0000000105097824 */ /* 0x000fce00078e0200 */
[----:B------:R-:W1:Y:S01]  /*0490*/  LDC.64 R10, c[0x0][0x390] ;  /* 0x0000e400ff0a7b82 */ /* 0x000e620000000a00 */
[----:B0-----:R-:W-:-:S05]  /*04a0*/  IMAD.WIDE R6, R9, 0x8, R6 ;  /* 0x0000000809067825 */ /* 0x001fca00078e0206 */
[----:B------:R-:W2:Y:S01]  /*04b0*/  LDG.E.64 R8, desc[UR8][R6.64] ;  /* 0x0000000806087981 */ /* 0x000ea2000c1e1b00 */
[----:B------:R-:W-:-:S05]  /*04c0*/  IADD3 R15, PT, PT, R13, R0, RZ ;  /* 0x000000000d0f7210 */ /* 0x000fca0007ffe0ff */
[----:B-1----:R-:W-:-:S04]  /*04d0*/  IMAD.WIDE R10, R15, 0x8, R10 ;  /* 0x000000080f0a7825 */ /* 0x002fc800078e020a */
[----:B------:R-:W-:Y:S01]  /*04e0*/  IMAD.WIDE.U32 R14, R3, 0x8, R10 ;  /* 0x00000008030e7825 */ /* 0x000fe200078e000a */
[----:B--2---:R0:W-:Y:S04]  /*04f0*/  STG.E.64 desc[UR8][R10.64], R8 ;  /* 0x000000080a007986 */ /* 0x0041e8000c101b08 */
[----:B------:R0:W-:Y:S04]  /*0500*/  STG.E.64 desc[UR8][R14.64], RZ ;  /* 0x000000ff0e007986 */ /* 0x0001e8000c101b08 */
[----:B------:R-:W2:Y:S04]  /*0510*/  LDG.E.64 R16, desc[UR8][R6.64+0x8] ;  /* 0x0000080806107981 */ /* 0x000ea8000c1e1b00 */
[----:B--2---:R0:W-:Y:S04]  /*0520*/  STG.E.64 desc[UR8][R10.64+0x8], R16 ;  /* 0x000008100a007986 */ /* 0x0041e8000c101b08 */
[----:B------:R0:W-:Y:S04]  /*0530*/  STG.E.64 desc[UR8][R14.64+0x8], RZ ;  /* 0x000008ff0e007986 */ /* 0x0001e8000c101b08 */
[----:B------:R-:W2:Y:S04]  /*0540*/  LDG.E.64 R18, desc[UR8][R6.64+0x10] ;  /* 0x0000100806127981 */ /* 0x000ea8000c1e1b00 */
[----:B--2---:R0:W-:Y:S04]  /*0550*/  STG.E.64 desc[UR8][R10.64+0x10], R18 ;  /* 0x000010120a007986 */ /* 0x0041e8000c101b08 */
[----:B------:R0:W-:Y:S04]  /*0560*/  STG.E.64 desc[UR8][R14.64+0x10], RZ ;  /* 0x000010ff0e007986 */ /* 0x0001e8000c101b08 */
[----:B------:R-:W2:Y:S01]  /*0570*/  LDG.E.64 R20, desc[UR8][R6.64+0x18] ;  /* 0x0000180806147981 */ /* 0x000ea2000c1e1b00 */
[----:B------:R-:W-:-:S03]  /*0580*/  VIADD R0, R0, 0x4 ;  /* 0x0000000400007836 */ /* 0x000fc60000000000 */
[----:B--2---:R0:W-:Y:S04]  /*0590*/  STG.E.64 desc[UR8][R10.64+0x18], R20 ;  /* 0x000018140a007986 */ /* 0x0041e8000c101b08 */
[----:B------:R0:W-:Y:S02]  /*05a0*/  STG.E.64 desc[UR8][R14.64+0x18], RZ ;  /* 0x000018ff0e007986 */ /* 0x0001e4000c101b08 */
.L_x_59:
[----:B------:R-:W-:Y:S05]  /*05b0*/  @!P1 EXIT ;  /* 0x000000000000994d */ /* 0x000fea0003800000 */
[----:B------:R-:W-:Y:S02]  /*05c0*/  ISETP.NE.AND P0, PT, R2, 0x1, PT ;  /* 0x000000010200780c */ /* 0x000fe40003f05270 */
[----:B------:R-:W-:-:S04]  /*05d0*/  LOP3.LUT R4, R3, 0x1, RZ, 0xc0, !PT ;  /* 0x0000000103047812 */ /* 0x000fc800078ec0ff */
[----:B------:R-:W-:-:S07]  /*05e0*/  ISETP.NE.U32.AND P1, PT, R4, 0x1, PT ;  /* 0x000000010400780c */ /* 0x000fce0003f25070 */
[----:B------:R-:W-:Y:S06]  /*05f0*/  @!P0 BRA `(.L_x_60) ;  /* 0x0000000000388947 */ /* 0x000fec0003800000 */
[----:B----4-:R-:W1:Y:S01]  /*0600*/  LDC.64 R6, c[0x0][0x388] ;  /* 0x0000e200ff067b82 */ /* 0x010e620000000a00 */
[----:B0-----:R-:W-:-:S07]  /*0610*/  IADD3 R11, PT, PT, R5, R0, RZ ;  /* 0x00000000050b7210 */ /* 0x001fce0007ffe0ff */
[----:B------:R-:W0:Y:S01]  /*0620*/  LDC.64 R8, c[0x0][0x390] ;  /* 0x0000e400ff087b82 */ /* 0x000e220000000a00 */
[----:B-1----:R-:W-:-:S05]  /*0630*/  IMAD.WIDE R10, R11, 0x8, R6 ;  /* 0x000000080b0a7825 */ /* 0x002fca00078e0206 */
[----:B------:R-:W2:Y:S01]  /*0640*/  LDG.E.64 R6, desc[UR8][R10.64] ;  /* 0x000000080a067981 */ /* 0x000ea2000c1e1b00 */
[----:B------:R-:W-:-:S05]  /*0650*/  IADD3 R15, PT, PT, R13, R0, RZ ;  /* 0x000000000d0f7210 */ /* 0x000fca0007ffe0ff */
[----:B0-----:R-:W-:-:S04]  /*0660*/  IMAD.WIDE R14, R15, 0x8, R8 ;  /* 0x000000080f0e7825 */ /* 0x001fc800078e0208 */
[----:B------:R-:W-:Y:S01]  /*0670*/  IMAD.WIDE.U32 R16, R3, 0x8, R14 ;  /* 0x0000000803107825 */ /* 0x000fe200078e000e */
[----:B--2---:R1:W-:Y:S04]  /*0680*/  STG.E.64 desc[UR8][R14.64], R6 ;  /* 0x000000060e007986 */ /* 0x0043e8000c101b08 */
[----:B------:R1:W-:Y:S04]  /*0690*/  STG.E.64 desc[UR8][R16.64], RZ ;  /* 0x000000ff10007986 */ /* 0x0003e8000c101b08 */
[----:B------:R-:W2:Y:S01]  /*06a0*/  LDG.E.64 R8, desc[UR8][R10.64+0x8] ;  /* 0x000008080a087981 */ /* 0x000ea2000c1e1b00 */
[----:B------:R-:W-:-:S03]  /*06b0*/  VIADD R0, R0, 0x2 ;  /* 0x0000000200007836 */ /* 0x000fc60000000000 */
[----:B--2---:R1:W-:Y:S04]  /*06c0*/  STG.E.64 desc[UR8][R14.64+0x8], R8 ;  /* 0x000008080e007986 */ /* 0x0043e8000c101b08 */
[----:B------:R1:W-:Y:S02]  /*06d0*/  STG.E.64 desc[UR8][R16.64+0x8], RZ ;  /* 0x000008ff10007986 */ /* 0x0003e4000c101b08 */
.L_x_60:
[----:B------:R-:W-:Y:S05]  /*06e0*/  @P1 EXIT ;  /* 0x000000000000194d */ /* 0x000fea0003800000 */
[----:B-1--4-:R-:W1:Y:S01]  /*06f0*/  LDC.64 R6, c[0x0][0x388] ;  /* 0x0000e200ff067b82 */ /* 0x012e620000000a00 */
[----:B------:R-:W-:-:S05]  /*0700*/  IADD3 R5, PT, PT, R5, R0, RZ ;  /* 0x0000000005057210 */ /* 0x000fca0007ffe0ff */
[----:B-1----:R-:W-:Y:S02]  /*0710*/  IMAD.WIDE R4, R5, 0x8, R6 ;  /* 0x0000000805047825 */ /* 0x002fe400078e0206 */
[----:B------:R-:W1:Y:S04]  /*0720*/  LDC.64 R6, c[0x0][0x390] ;  /* 0x0000e400ff067b82 */ /* 0x000e680000000a00 */
[----:B------:R-:W2:Y:S01]  /*0730*/  LDG.E.64 R4, desc[UR8][R4.64] ;  /* 0x0000000804047981 */ /* 0x000ea2000c1e1b00 */
[----:B------:R-:W-:-:S05]  /*0740*/  IADD3 R13, PT, PT, R13, R0, RZ ;  /* 0x000000000d0d7210 */ /* 0x000fca0007ffe0ff */
[----:B-1----:R-:W-:-:S04]  /*0750*/  IMAD.WIDE R6, R13, 0x8, R6 ;  /* 0x000000080d067825 */ /* 0x002fc800078e0206 */
[----:B------:R-:W-:Y:S01]  /*0760*/  IMAD.WIDE.U32 R2, R3, 0x8, R6 ;  /* 0x0000000803027825 */ /* 0x000fe200078e0006 */
[----:B--2---:R-:W-:Y:S04]  /*0770*/  STG.E.64 desc[UR8][R6.64], R4 ;  /* 0x0000000406007986 */ /* 0x004fe8000c101b08 */
[----:B------:R-:W-:Y:S01]  /*0780*/  STG.E.64 desc[UR8][R2.64], RZ ;  /* 0x000000ff02007986 */ /* 0x000fe2000c101b08 */
[----:B------:R-:W-:Y:S05]  /*0790*/  EXIT ;  /* 0x000000000000794d */ /* 0x000fea0003800000 */
.L_x_61:
        /* <DEDUP_REMOVED lines=14> */
.L_x_73:


//--------------------- .nv.shared.reserved.0     --------------------------
	.section	.nv.shared.reserved.0,"aw",@nobits
	.weak		__nv_reservedSMEM_offset_0_alias
	.size		__nv_reservedSMEM_offset_0_alias, 0, 64
	.other		__nv_reservedSMEM_offset_0_alias,@"STO_CUDA_RESERVED_SHARED STV_DEFAULT"
__nv_reservedSMEM_offset_0_alias:
	.zero		0
	.zero		64


//--------------------- .nv.constant0._Z6acceptPdS_S_S_S_S_S_ddddddidi --------------------------
	.section	.nv.constant0._Z6acceptPdS_S_S_S_S_S_ddddddidi,"a",@progbits
	.sectionflags	@""
	.align	4
.nv.constant0._Z6acceptPdS_S_S_S_S_S_ddddddidi:
	.zero		1020


//--------------------- .nv.constant0._Z5errorPdS_S_S_S_S_S_S_S_ddddddddii --------------------------
	.section	.nv.constant0._Z5errorPdS_S_S_S_S_S_S_S_ddddddddii,"a",@progbits
	.sectionflags	@""
	.align	4
.nv.constant0._Z5errorPdS_S_S_S_S_S_S_S_ddddddddii:
	.zero		1040


//--------------------- .nv.constant0._Z5step6PdS_S_S_S_S_S_dddddii --------------------------
	.section	.nv.constant0._Z5step6PdS_S_S_S_S_S_dddddii,"a",@progbits
	.sectionflags	@""
	.align	4
.nv.constant0._Z5step6PdS_S_S_S_S_S_dddddii:
	.zero		1000


//--------------------- .nv.constant0._Z5step5PdS_S_S_S_S_ddddii --------------------------
	.section	.nv.constant0._Z5step5PdS_S_S_S_S_ddddii,"a",@progbits
	.sectionflags	@""
	.align	4
.nv.constant0._Z5step5PdS_S_S_S_S_ddddii:
	.zero		984


//--------------------- .nv.constant0._Z5step4PdS_S_S_S_dddii --------------------------
	.section	.nv.constant0._Z5step4PdS_S_S_S_dddii,"a",@progbits
	.sectionflags	@""
	.align	4
.nv.constant0._Z5step4PdS_S_S_S_dddii:
	.zero		968


//--------------------- .nv.constant0._Z5step3PdS_S_S_ddii --------------------------
	.section	.nv.constant0._Z5step3PdS_S_S_ddii,"a",@progbits
	.sectionflags	@""
	.align	4
.nv.constant0._Z5step3PdS_S_S_ddii:
	.zero		952


//--------------------- .nv.constant0._Z4dydtdPdS_PiS0_idddi --------------------------
	.section	.nv.constant0._Z4dydtdPdS_PiS0_idddi,"a",@progbits
	.sectionflags	@""
	.align	4
.nv.constant0._Z4dydtdPdS_PiS0_idddi:
	.zero		972


//--------------------- .nv.constant0._Z5dydt0dPdS_PiS0_ii --------------------------
	.section	.nv.constant0._Z5dydt0dPdS_PiS0_ii,"a",@progbits
	.sectionflags	@""
	.align	4
.nv.constant0._Z5dydt0dPdS_PiS0_ii:
	.zero		944


//--------------------- SYMBOLS --------------------------

	.type		.nv.reservedSmem.offset0,@object
	.size		.nv.reservedSmem.offset0,0x4
